	.target	sm_100a

	.elftype	@"ET_EXEC"


//--------------------- .note.nv.tkinfo           --------------------------
	.section	.note.nv.tkinfo,"",@"SHT_NOTE"
	.sectionflags	@"SHF_NOTE_NV_TKINFO"
	.tkinfo
        /*0018*/ 	.word	0x00000081
        /*0030*/ 	.string	""
        /*0030*/ 	.string	"ptxas-blackwell"
        /*0030*/ 	.string	"Cuda compilation tools, release 12.9, V12.9.86"
        /*0030*/ 	.string	"Build cuda_12.9.r12.9/compiler.36037853_0"
        /*0030*/ 	.string	"-v  -suppress-debug-info  -lineinfo  -arch sm_100a "



//--------------------- .note.nv.cuver            --------------------------
	.section	.note.nv.cuver,"",@"SHT_NOTE"
	.sectionflags	@"SHF_NOTE_NV_CUVER"
        /*0018*/ 	.short	0x0001
        /*001a*/ 	.short	0x0064
        /*001c*/ 	.short	0x0001
        /*001e*/ 	.short	0x0000
        /*0020*/ 	.short	0x0001
        /*0022*/ 	.short	0x0000


//--------------------- .nv.info                  --------------------------
	.section	.nv.info,"",@"SHT_CUDA_INFO"
	.align	4


	//----- nvinfo : EIATTR_REGCOUNT
	.align		4
        /*0000*/ 	.byte	0x04, 0x2f
        /*0002*/ 	.short	(.L_4 - .L_3)
	.align		4
.L_3:
        /*0004*/ 	.word	index@(gluon_tcgen05)
        /*0008*/ 	.word	0x00000047


	//----- nvinfo : EIATTR_FRAME_SIZE
	.align		4
.L_4:
        /*000c*/ 	.byte	0x04, 0x11
        /*000e*/ 	.short	(.L_6 - .L_5)
	.align		4
.L_5:
        /*0010*/ 	.word	index@($__internal_2_$__cuda_sm10x_tcgen05_guardrail_trap_unallocated_columns_being_dealloced)
        /*0014*/ 	.word	0x00000000


	//----- nvinfo : EIATTR_FRAME_SIZE
	.align		4
.L_6:
        /*0018*/ 	.byte	0x04, 0x11
        /*001a*/ 	.short	(.L_8 - .L_7)
	.align		4
.L_7:
        /*001c*/ 	.word	index@($__internal_1_$__cuda_sm10x_tcgen05_guardrail_trap_phase_invalid_during_alloc)
        /*0020*/ 	.word	0x00000000


	//----- nvinfo : EIATTR_FRAME_SIZE
	.align		4
.L_8:
        /*0024*/ 	.byte	0x04, 0x11
        /*0026*/ 	.short	(.L_10 - .L_9)
	.align		4
.L_9:
        /*0028*/ 	.word	index@($__internal_0_$__cuda_sm10x_tcgen05_guardrail_trap_col_being_dealloced_not_returned_by_alloc)
        /*002c*/ 	.word	0x00000000


	//----- nvinfo : EIATTR_FRAME_SIZE
	.align		4
.L_10:
        /*0030*/ 	.byte	0x04, 0x11
        /*0032*/ 	.short	(.L_12 - .L_11)
	.align		4
.L_11:
        /*0034*/ 	.word	index@(gluon_tcgen05)
        /*0038*/ 	.word	0x00000000


	//----- nvinfo : EIATTR_MIN_STACK_SIZE
	.align		4
.L_12:
        /*003c*/ 	.byte	0x04, 0x12
        /*003e*/ 	.short	(.L_14 - .L_13)
	.align		4
.L_13:
        /*0040*/ 	.word	index@(gluon_tcgen05)
        /*0044*/ 	.word	0x00000000
.L_14:


//--------------------- .nv.info.gluon_tcgen05    --------------------------
	.section	.nv.info.gluon_tcgen05,"",@"SHT_CUDA_INFO"
	.sectionflags	@""
	.align	4


	//----- nvinfo : EIATTR_CUDA_API_VERSION
	.align		4
        /*0000*/ 	.byte	0x04, 0x37
        /*0002*/ 	.short	(.L_16 - .L_15)
.L_15:
        /*0004*/ 	.word	0x00000081


	//----- nvinfo : EIATTR_KPARAM_INFO
	.align		4
.L_16:
        /*0008*/ 	.byte	0x04, 0x17
        /*000a*/ 	.short	(.L_18 - .L_17)
.L_17:
        /*000c*/ 	.word	0x00000000
        /*0010*/ 	.short	0x000a
        /*0012*/ 	.short	0x0048
        /*0014*/ 	.byte	0x00, 0xf4, 0x21, 0x00


	//----- nvinfo : EIATTR_KPARAM_INFO
	.align		4
.L_18:
        /*0018*/ 	.byte	0x04, 0x17
        /*001a*/ 	.short	(.L_20 - .L_19)
.L_19:
        /*001c*/ 	.word	0x00000000
        /*0020*/ 	.short	0x0009
        /*0022*/ 	.short	0x0040
        /*0024*/ 	.byte	0x00, 0xf4, 0x21, 0x00


	//----- nvinfo : EIATTR_KPARAM_INFO
	.align		4
.L_20:
        /*0028*/ 	.byte	0x04, 0x17
        /*002a*/ 	.short	(.L_22 - .L_21)
.L_21:
        /*002c*/ 	.word	0x00000000
        /*0030*/ 	.short	0x0008
        /*0032*/ 	.short	0x0038
        /*0034*/ 	.byte	0x00, 0xf0, 0x21, 0x00


	//----- nvinfo : EIATTR_KPARAM_INFO
	.align		4
.L_22:
        /*0038*/ 	.byte	0x04, 0x17
        /*003a*/ 	.short	(.L_24 - .L_23)
.L_23:
        /*003c*/ 	.word	0x00000000
        /*0040*/ 	.short	0x0007
        /*0042*/ 	.short	0x0030
        /*0044*/ 	.byte	0x00, 0xf0, 0x21, 0x00


	//----- nvinfo : EIATTR_KPARAM_INFO
	.align		4
.L_24:
        /*0048*/ 	.byte	0x04, 0x17
        /*004a*/ 	.short	(.L_26 - .L_25)
.L_25:
        /*004c*/ 	.word	0x00000000
        /*0050*/ 	.short	0x0006
        /*0052*/ 	.short	0x0028
        /*0054*/ 	.byte	0x00, 0xf0, 0x21, 0x00


	//----- nvinfo : EIATTR_KPARAM_INFO
	.align		4
.L_26:
        /*0058*/ 	.byte	0x04, 0x17
        /*005a*/ 	.short	(.L_28 - .L_27)
.L_27:
        /*005c*/ 	.word	0x00000000
        /*0060*/ 	.short	0x0005
        /*0062*/ 	.short	0x0020
        /*0064*/ 	.byte	0x00, 0xf0, 0x11, 0x00


	//----- nvinfo : EIATTR_KPARAM_INFO
	.align		4
.L_28:
        /*0068*/ 	.byte	0x04, 0x17
        /*006a*/ 	.short	(.L_30 - .L_29)
.L_29:
        /*006c*/ 	.word	0x00000000
        /*0070*/ 	.short	0x0004
        /*0072*/ 	.short	0x001c
        /*0074*/ 	.byte	0x00, 0xf0, 0x11, 0x00


	//----- nvinfo : EIATTR_KPARAM_INFO
	.align		4
.L_30:
        /*0078*/ 	.byte	0x04, 0x17
        /*007a*/ 	.short	(.L_32 - .L_31)
.L_31:
        /*007c*/ 	.word	0x00000000
        /*0080*/ 	.short	0x0003
        /*0082*/ 	.short	0x0018
        /*0084*/ 	.byte	0x00, 0xf0, 0x11, 0x00


	//----- nvinfo : EIATTR_KPARAM_INFO
	.align		4
.L_32:
        /*0088*/ 	.byte	0x04, 0x17
        /*008a*/ 	.short	(.L_34 - .L_33)
.L_33:
        /*008c*/ 	.word	0x00000000
        /*0090*/ 	.short	0x0002
        /*0092*/ 	.short	0x0010
        /*0094*/ 	.byte	0x00, 0xf4, 0x21, 0x00


	//----- nvinfo : EIATTR_KPARAM_INFO
	.align		4
.L_34:
        /*0098*/ 	.byte	0x04, 0x17
        /*009a*/ 	.short	(.L_36 - .L_35)
.L_35:
        /*009c*/ 	.word	0x00000000
        /*00a0*/ 	.short	0x0001
        /*00a2*/ 	.short	0x0008
        /*00a4*/ 	.byte	0x00, 0xf4, 0x21, 0x00


	//----- nvinfo : EIATTR_KPARAM_INFO
	.align		4
.L_36:
        /*00a8*/ 	.byte	0x04, 0x17
        /*00aa*/ 	.short	(.L_38 - .L_37)
.L_37:
        /*00ac*/ 	.word	0x00000000
        /*00b0*/ 	.short	0x0000
        /*00b2*/ 	.short	0x0000
        /*00b4*/ 	.byte	0x00, 0xf4, 0x21, 0x00


	//----- nvinfo : EIATTR_AT_ENTRY_FRAGMENTS
	.align		4
.L_38:
        /*00b8*/ 	.byte	0x04, 0x4f
        /*00ba*/ 	.short	(.L_40 - .L_39)


	//   ....[0]....
.L_39:
        /*00bc*/ 	.word	0x00000004


	//----- nvinfo : EIATTR_RESERVED_SMEM_USED
	.align		4
.L_40:
        /*00c0*/ 	.byte	0x01, 0x41
	.zero		2


	//----- nvinfo : EIATTR_SPARSE_MMA_MASK
	.align		4
        /*00c4*/ 	.byte	0x03, 0x50
        /*00c6*/ 	.short	0x0000


	//----- nvinfo : EIATTR_TCGEN05_1CTA_USED
	.align		4
        /*00c8*/ 	.byte	0x01, 0x51
	.zero		2


	//----- nvinfo : EIATTR_MAXREG_COUNT
	.align		4
        /*00cc*/ 	.byte	0x03, 0x1b
        /*00ce*/ 	.short	0x00ff


	//----- nvinfo : EIATTR_NUM_BARRIERS
	.align		4
        /*00d0*/ 	.byte	0x02, 0x4c
        /*00d2*/ 	.byte	0x01
	.zero		1


	//----- nvinfo : EIATTR_INT_WARP_WIDE_INSTR_OFFSETS
	.align		4
        /*00d4*/ 	.byte	0x04, 0x31
        /*00d6*/ 	.short	(.L_42 - .L_41)


	//   ....[0]....
.L_41:
        /*00d8*/ 	.word	0x00001670


	//   ....[1]....
        /*00dc*/ 	.word	0x00001690


	//   ....[2]....
        /*00e0*/ 	.word	0x00001710


	//   ....[3]....
        /*00e4*/ 	.word	0x000019e0


	//   ....[4]....
        /*00e8*/ 	.word	0x000019f0


	//   ....[5]....
        /*00ec*/ 	.word	0x00001a00


	//   ....[6]....
        /*00f0*/ 	.word	0x00001a10


	//   ....[7]....
        /*00f4*/ 	.word	0x00001c00


	//   ....[8]....
        /*00f8*/ 	.word	0x00001c10


	//   ....[9]....
        /*00fc*/ 	.word	0x00001d90


	//   ....[10]....
        /*0100*/ 	.word	0x00001de0


	//   ....[11]....
        /*0104*/ 	.word	0x00001df0


	//   ....[12]....
        /*0108*/ 	.word	0x00001e20


	//   ....[13]....
        /*010c*/ 	.word	0x00001fa0


	//   ....[14]....
        /*0110*/ 	.word	0x00001fb0


	//   ....[15]....
        /*0114*/ 	.word	0x000022a0


	//   ....[16]....
        /*0118*/ 	.word	0x000022b0


	//   ....[17]....
        /*011c*/ 	.word	0x00002720


	//   ....[18]....
        /*0120*/ 	.word	0x00002770


	//----- nvinfo : EIATTR_COOP_GROUP_MASK_REGIDS
	.align		4
.L_42:
        /*0124*/ 	.byte	0x04, 0x29
        /*0126*/ 	.short	(.L_44 - .L_43)


	//   ....[0]....
.L_43:
        /*0128*/ 	.word	0xffffffff


	//   ....[1]....
        /*012c*/ 	.word	0xffffffff


	//   ....[2]....
        /*0130*/ 	.word	0xffffffff


	//   ....[3]....
        /*0134*/ 	.word	0xffffffff


	//   ....[4]....
        /*0138*/ 	.word	0xffffffff


	//   ....[5]....
        /*013c*/ 	.word	0xffffffff


	//   ....[6]....
        /*0140*/ 	.word	0xffffffff


	//   ....[7]....
        /*0144*/ 	.word	0xffffffff


	//   ....[8]....
        /*0148*/ 	.word	0xffffffff


	//   ....[9]....
        /*014c*/ 	.word	0xffffffff


	//----- nvinfo : EIATTR_COOP_GROUP_INSTR_OFFSETS
	.align		4
.L_44:
        /*0150*/ 	.byte	0x04, 0x28
        /*0152*/ 	.short	(.L_46 - .L_45)


	//   ....[0]....
.L_45:
        /*0154*/ 	.word	0x00000050


	//   ....[1]....
        /*0158*/ 	.word	0x00000310


	//   ....[2]....
        /*015c*/ 	.word	0x000004f0


	//   ....[3]....
        /*0160*/ 	.word	0x00000980


	//   ....[4]....
        /*0164*/ 	.word	0x00000ac0


	//   ....[5]....
        /*0168*/ 	.word	0x00000fa0


	//   ....[6]....
        /*016c*/ 	.word	0x000010e0


	//   ....[7]....
        /*0170*/ 	.word	0x00001530


	//   ....[8]....
        /*0174*/ 	.word	0x000025b0


	//   ....[9]....
        /*0178*/ 	.word	0x00002820


	//----- nvinfo : EIATTR_VRC_CTA_INIT_COUNT
	.align		4
.L_46:
        /*017c*/ 	.byte	0x02, 0x4a
        /*017e*/ 	.byte	0x80
	.zero		1


	//----- nvinfo : EIATTR_MBARRIER_INSTR_OFFSETS
	.align		4
        /*0180*/ 	.byte	0x04, 0x39
        /*0182*/ 	.short	(.L_48 - .L_47)


	//   ....[0]....
.L_47:
        /*0184*/ 	.word	0x00001730
        /*0188*/ 	.word	0x000000ff
        /*018c*/ 	.word	0x00004800
        /*0190*/ 	.short	0x0100
        /*0192*/ 	.byte	0x08
	.zero		1


	//   ....[1]....
        /*0194*/ 	.word	0x00001740
        /*0198*/ 	.word	0x000000ff
        /*019c*/ 	.word	0x00004820
        /*01a0*/ 	.short	0x0100
        /*01a2*/ 	.byte	0x08
	.zero		1


	//   ....[2]....
        /*01a4*/ 	.word	0x000017f0
        /*01a8*/ 	.word	0x000000ff
        /*01ac*/ 	.word	0x00004808
        /*01b0*/ 	.short	0x0100
        /*01b2*/ 	.byte	0x08
	.zero		1


	//   ....[3]....
        /*01b4*/ 	.word	0x00001800
        /*01b8*/ 	.word	0x000000ff
        /*01bc*/ 	.word	0x00004828
        /*01c0*/ 	.short	0x0100
        /*01c2*/ 	.byte	0x08
	.zero		1


	//   ....[4]....
        /*01c4*/ 	.word	0x00001910
        /*01c8*/ 	.word	0x000000ff
        /*01cc*/ 	.word	0x00004810
        /*01d0*/ 	.short	0x0100
        /*01d2*/ 	.byte	0x08
	.zero		1


	//   ....[5]....
        /*01d4*/ 	.word	0x00001920
        /*01d8*/ 	.word	0x000000ff
        /*01dc*/ 	.word	0x00004830
        /*01e0*/ 	.short	0x0100
        /*01e2*/ 	.byte	0x08
	.zero		1


	//   ....[6]....
        /*01e4*/ 	.word	0x00001af0
        /*01e8*/ 	.word	0x000000ff
        /*01ec*/ 	.word	0x00004800
        /*01f0*/ 	.short	0x010a
        /*01f2*/ 	.byte	0x08
	.zero		1


	//   ....[7]....
        /*01f4*/ 	.word	0x00001c60
        /*01f8*/ 	.word	0x000000ff
        /*01fc*/ 	.word	0x00004820
        /*0200*/ 	.short	0x010a
        /*0202*/ 	.byte	0x08
	.zero		1


	//   ....[8]....
        /*0204*/ 	.word	0x00001e90
        /*0208*/ 	.word	0x000000ff
        /*020c*/ 	.word	0x00004800
        /*0210*/ 	.short	0x010a
        /*0212*/ 	.byte	0x09
	.zero		1


	//   ....[9]....
        /*0214*/ 	.word	0x00001ff0
        /*0218*/ 	.word	0x000000ff
        /*021c*/ 	.word	0x00004820
        /*0220*/ 	.short	0x010a
        /*0222*/ 	.byte	0x09
	.zero		1


	//   ....[10]....
        /*0224*/ 	.word	0x000020c0
        /*0228*/ 	.word	0x000000ff
        /*022c*/ 	.word	0x00004800
        /*0230*/ 	.short	0x0108
        /*0232*/ 	.byte	0x08
	.zero		1


	//   ....[11]....
        /*0234*/ 	.word	0x000020d0
        /*0238*/ 	.word	0x000000ff
        /*023c*/ 	.word	0x00004820
        /*0240*/ 	.short	0x0108
        /*0242*/ 	.byte	0x08
	.zero		1


	//   ....[12]....
        /*0244*/ 	.word	0x00002120
        /*0248*/ 	.word	0x000000ff
        /*024c*/ 	.word	0x00004808
        /*0250*/ 	.short	0x0108
        /*0252*/ 	.byte	0x08
	.zero		1


	//   ....[13]....
        /*0254*/ 	.word	0x00002130
        /*0258*/ 	.word	0x000000ff
        /*025c*/ 	.word	0x00004828
        /*0260*/ 	.short	0x0108
        /*0262*/ 	.byte	0x08
	.zero		1


	//   ....[14]....
        /*0264*/ 	.word	0x00002180
        /*0268*/ 	.word	0x000000ff
        /*026c*/ 	.word	0x00004810
        /*0270*/ 	.short	0x0108
        /*0272*/ 	.byte	0x08
	.zero		1


	//   ....[15]....
        /*0274*/ 	.word	0x00002190
        /*0278*/ 	.word	0x000000ff
        /*027c*/ 	.word	0x00004830
        /*0280*/ 	.short	0x0108
        /*0282*/ 	.byte	0x08
	.zero		1


	//   ....[16]....
        /*0284*/ 	.word	0x00002840
        /*0288*/ 	.word	0x000000ff
        /*028c*/ 	.word	0x00004800
        /*0290*/ 	.short	0x010a
        /*0292*/ 	.byte	0x08
	.zero		1


	//   ....[17]....
        /*0294*/ 	.word	0x00002870
        /*0298*/ 	.word	0x000000ff
        /*029c*/ 	.word	0x00004820
        /*02a0*/ 	.short	0x010a
        /*02a2*/ 	.byte	0x08
	.zero		1


	//   ....[18]....
        /*02a4*/ 	.word	0x000028a0
        /*02a8*/ 	.word	0x000000ff
        /*02ac*/ 	.word	0x00004800
        /*02b0*/ 	.short	0x010a
        /*02b2*/ 	.byte	0x09
	.zero		1


	//   ....[19]....
        /*02b4*/ 	.word	0x000028d0
        /*02b8*/ 	.word	0x000000ff
        /*02bc*/ 	.word	0x00004820
        /*02c0*/ 	.short	0x010a
        /*02c2*/ 	.byte	0x09
	.zero		1


	//----- nvinfo : EIATTR_NUM_MBARRIERS
	.align		4
.L_48:
        /*02c4*/ 	.byte	0x03, 0x38
        /*02c6*/ 	.short	0x0006


	//----- nvinfo : EIATTR_EXIT_INSTR_OFFSETS
	.align		4
        /*02c8*/ 	.byte	0x04, 0x1c
        /*02ca*/ 	.short	(.L_50 - .L_49)


	//   ....[0]....
.L_49:
        /*02cc*/ 	.word	0x00002830


	//----- nvinfo : EIATTR_REQNTID
	.align		4
.L_50:
        /*02d0*/ 	.byte	0x04, 0x10
        /*02d2*/ 	.short	(.L_52 - .L_51)
.L_51:
        /*02d4*/ 	.word	0x00000080
        /*02d8*/ 	.word	0x00000001
        /*02dc*/ 	.word	0x00000001


	//----- nvinfo : EIATTR_CRS_STACK_SIZE
	.align		4
.L_52:
        /*02e0*/ 	.byte	0x04, 0x1e
        /*02e2*/ 	.short	(.L_54 - .L_53)
.L_53:
        /*02e4*/ 	.word	0x00000000


	//----- nvinfo : EIATTR_CBANK_PARAM_SIZE
	.align		4
.L_54:
        /*02e8*/ 	.byte	0x03, 0x19
        /*02ea*/ 	.short	0x0050


	//----- nvinfo : EIATTR_PARAM_CBANK
	.align		4
        /*02ec*/ 	.byte	0x04, 0x0a
        /*02ee*/ 	.short	(.L_56 - .L_55)
	.align		4
.L_55:
        /*02f0*/ 	.word	index@(.nv.constant0.gluon_tcgen05)
        /*02f4*/ 	.short	0x0380
        /*02f6*/ 	.short	0x0050


	//----- nvinfo : EIATTR_SW_WAR
	.align		4
.L_56:
        /*02f8*/ 	.byte	0x04, 0x36
        /*02fa*/ 	.short	(.L_58 - .L_57)
.L_57:
        /*02fc*/ 	.word	0x00000008
.L_58:


//--------------------- .nv.compat                --------------------------
	.section	.nv.compat,"",@"SHT_CUDA_COMPAT_INFO"
	.align	4
        /*0000*/ 	.byte	0x02, 0x02, 0x02, 0x00, 0x02, 0x05, 0x05, 0x00, 0x02, 0x03, 0x03, 0x00, 0x02, 0x06, 0x01, 0x00


//--------------------- .nv.callgraph             --------------------------
	.section	.nv.callgraph,"",@"SHT_CUDA_CALLGRAPH"
	.align	4
	.sectionentsize	8
	.align		4
        /*0000*/ 	.word	0x00000000
	.align		4
        /*0004*/ 	.word	0xffffffff
	.align		4
        /*0008*/ 	.word	0x00000000
	.align		4
        /*000c*/ 	.word	0xfffffffe
	.align		4
        /*0010*/ 	.word	0x00000000
	.align		4
        /*0014*/ 	.word	0xfffffffd
	.align		4
        /*0018*/ 	.word	0x00000000
	.align		4
        /*001c*/ 	.word	0xfffffffc


//--------------------- .text.gluon_tcgen05       --------------------------
	.section	.text.gluon_tcgen05,"ax",@progbits
	.align	128
        .global         gluon_tcgen05
        .type           gluon_tcgen05,@function
        .size           gluon_tcgen05,(.L_x_82 - gluon_tcgen05)
        .other          gluon_tcgen05,@"STO_CUDA_ENTRY STV_DEFAULT"
gluon_tcgen05:
.text.gluon_tcgen05:
[----:B------:R-:W1:Y:S01]  /*0000*/  LDC R1, c[0x0][0x37c] ;  /* 0x0000df00ff017b82 */ /* 0x000e620000000800 */
[----:B------:R-:W2:Y:S02]  /*0010*/  S2R R0, SR_TID.X ;  /* 0x0000000000007919 */ /* 0x000ea40000002100 */
[----:B--2---:R-:W-:-:S13]  /*0020*/  ISETP.GE.U32.AND P2, PT, R0, 0x20, PT ;  /* 0x000000200000780c */ /* 0x004fda0003f46070 */
[----:B------:R-:W-:Y:S05]  /*0030*/  @P2 BRA `(.L_x_0) ;  /* 0x0000000000b82947 */ /* 0x000fea0003800000 */
[----:B------:R-:W2:Y:S01]  /*0040*/  S2UR UR6, SR_CgaCtaId ;  /* 0x00000000000679c3 */ /* 0x000ea20000008800 */
[----:B------:R-:W-:Y:S01]  /*0050*/  NOP ;  /* 0x0000000000007918 */ /* 0x000fe20000000000 */
[----:B------:R-:W-:Y:S02]  /*0060*/  UMOV UR4, 0x40 ;  /* 0x0000004000047882 */ /* 0x000fe40000000000 */
[----:B--2---:R-:W-:-:S09]  /*0070*/  ULEA UR4, UR6, UR4, 0x18 ;  /* 0x0000000406047291 */ /* 0x004fd2000f8ec0ff */
[----:B------:R-:W2:Y:S01]  /*0080*/  LDS.U8 R2, [UR4] ;  /* 0x00000004ff027984 */ /* 0x000ea20008000000 */
[----:B------:R-:W-:Y:S02]  /*0090*/  UMOV UR4, 0x400 ;  /* 0x0000040000047882 */ /* 0x000fe40000000000 */
[----:B------:R-:W-:Y:S01]  /*00a0*/  ULEA UR4, UR6, UR4, 0x18 ;  /* 0x0000000406047291 */ /* 0x000fe2000f8ec0ff */
[----:B--2---:R-:W-:-:S13]  /*00b0*/  ISETP.NE.AND P0, PT, R2, RZ, PT ;  /* 0x000000ff0200720c */ /* 0x004fda0003f05270 */
[----:B------:R-:W-:Y:S05]  /*00c0*/  @P0 BRA `(.L_x_1) ;  /* 0x00000000007c0947 */ /* 0x000fea0003800000 */
[----:B------:R-:W-:-:S13]  /*00d0*/  ELECT P0, URZ, PT ;  /* 0x0000000000ff782f */ /* 0x000fda0003800000 */
[----:B------:R-:W-:Y:S05]  /*00e0*/  @!P0 BRA `(.L_x_2) ;  /* 0x0000000000848947 */ /* 0x000fea0003800000 */
[----:B------:R-:W-:Y:S01]  /*00f0*/  UMOV UR5, 0x2 ;  /* 0x0000000200057882 */ /* 0x000fe20000000000 */
[----:B------:R-:W-:Y:S02]  /*0100*/  IMAD.MOV.U32 R5, RZ, RZ, 0x1 ;  /* 0x00000001ff057424 */ /* 0x000fe400078e00ff */
[----:B------:R-:W-:Y:S02]  /*0110*/  IMAD.MOV.U32 R3, RZ, RZ, 0x3 ;  /* 0x00000003ff037424 */ /* 0x000fe400078e00ff */
[----:B------:R-:W-:Y:S04]  /*0120*/  DEPBAR.LE SB2, 0x36 ;  /* 0x0000ad800000791a */ /* 0x000fe80000000000 */
[----:B------:R-:W2:Y:S02]  /*0130*/  UTCATOMSWS.FIND_AND_SET.ALIGN UP0, UR5, UR5 ;  /* 0x00000005000575e3 */ /* 0x000ea40008000800 */
[----:B--2---:R-:W-:-:S04]  /*0140*/  PLOP3.LUT P0, PT, PT, PT, UP0, 0x80, 0x8 ;  /* 0x000000000008781c */ /* 0x004fc80003f0f008 */
[----:B------:R-:W-:-:S04]  /*0150*/  SEL R2, RZ, 0xffffffff, !P0 ;  /* 0xffffffffff027807 */ /* 0x000fc80004000000 */
[----:B------:R-:W-:Y:S01]  /*0160*/  ISETP.NE.AND P0, PT, R2, RZ, PT ;  /* 0x000000ff0200720c */ /* 0x000fe20003f05270 */
[----:B------:R-:W-:-:S12]  /*0170*/  IMAD.U32 R2, RZ, RZ, UR5 ;  /* 0x00000005ff027e24 */ /* 0x000fd8000f8e00ff */
[----:B------:R-:W-:Y:S05]  /*0180*/  @P0 BRA `(.L_x_3) ;  /* 0x0000000000240947 */ /* 0x000fea0003800000 */
.L_x_4:
[----:B------:R-:W-:Y:S05]  /*0190*/  NANOSLEEP 0x64 ;  /* 0x000000640000795d */ /* 0x000fea0003800000 */
[----:B------:R-:W-:-:S05]  /*01a0*/  UMOV UR5, 0x2 ;  /* 0x0000000200057882 */ /* 0x000fca0000000000 */
[----:B------:R-:W-:Y:S04]  /*01b0*/  DEPBAR.LE SB2, 0x36 ;  /* 0x0000ad800000791a */ /* 0x000fe80000000000 */
[----:B------:R-:W2:Y:S02]  /*01c0*/  UTCATOMSWS.FIND_AND_SET.ALIGN UP0, UR5, UR5 ;  /* 0x00000005000575e3 */ /* 0x000ea40008000800 */
[----:B--2---:R-:W-:-:S04]  /*01d0*/  PLOP3.LUT P0, PT, PT, PT, UP0, 0x80, 0x8 ;  /* 0x000000000008781c */ /* 0x004fc80003f0f008 */
[----:B------:R-:W-:-:S04]  /*01e0*/  SEL R2, RZ, 0xffffffff, !P0 ;  /* 0xffffffffff027807 */ /* 0x000fc80004000000 */
[----:B------:R-:W-:Y:S01]  /*01f0*/  ISETP.NE.AND P0, PT, R2, RZ, PT ;  /* 0x000000ff0200720c */ /* 0x000fe20003f05270 */
[----:B------:R-:W-:-:S12]  /*0200*/  IMAD.U32 R2, RZ, RZ, UR5 ;  /* 0x00000005ff027e24 */ /* 0x000fd8000f8e00ff */
[----:B------:R-:W-:Y:S05]  /*0210*/  @!P0 BRA `(.L_x_4) ;  /* 0xfffffffc00dc8947 */ /* 0x000fea000383ffff */
.L_x_3:
[C---:B------:R-:W-:Y:S01]  /*0220*/  VIADD R4, R2.reuse, 0x10 ;  /* 0x0000001002047836 */ /* 0x040fe20000000000 */
[----:B------:R-:W-:Y:S01]  /*0230*/  UMOV UR5, 0x50 ;  /* 0x0000005000057882 */ /* 0x000fe20000000000 */
[----:B------:R-:W-:Y:S01]  /*0240*/  SHF.L.U32 R3, R3, R2, RZ ;  /* 0x0000000203037219 */ /* 0x000fe200000006ff */
[----:B------:R-:W-:Y:S01]  /*0250*/  ULEA UR5, UR6, UR5, 0x18 ;  /* 0x0000000506057291 */ /* 0x000fe2000f8ec0ff */
[----:B------:R-:W-:Y:S01]  /*0260*/  IMAD.SHL.U32 R2, R2, 0x20, RZ ;  /* 0x0000002002027824 */ /* 0x000fe200078e00ff */
[----:B------:R-:W-:-:S04]  /*0270*/  SHF.L.U32 R4, R5, R4, RZ ;  /* 0x0000000405047219 */ /* 0x000fc800000006ff */
[----:B------:R-:W-:-:S05]  /*0280*/  LOP3.LUT R3, R4, R3, RZ, 0xfc, !PT ;  /* 0x0000000304037212 */ /* 0x000fca00078efcff */
[----:B------:R2:W-:Y:S04]  /*0290*/  ATOMS.OR RZ, [UR5], R3 ;  /* 0x00000003ffff798c */ /* 0x0005e8000b000005 */
[----:B------:R2:W-:Y:S01]  /*02a0*/  STS [UR4], R2 ;  /* 0x00000002ff007988 */ /* 0x0005e20008000804 */
[----:B------:R-:W-:Y:S05]  /*02b0*/  BRA `(.L_x_2) ;  /* 0x0000000000107947 */ /* 0x000fea0003800000 */
.L_x_1:
[----:B------:R-:W-:Y:S01]  /*02c0*/  IMAD.MOV.U32 R3, RZ, RZ, -0x1 ;  /* 0xffffffffff037424 */ /* 0x000fe200078e00ff */
[----:B------:R-:W-:-:S04]  /*02d0*/  MOV R2, 0x300 ;  /* 0x0000030000027802 */ /* 0x000fc80000000f00 */
[----:B------:R2:W-:Y:S03]  /*02e0*/  STS [UR4], R3 ;  /* 0x00000003ff007988 */ /* 0x0005e60008000804 */
[----:B-12---:R-:W-:Y:S05]  /*02f0*/  CALL.REL.NOINC `($__internal_1_$__cuda_sm10x_tcgen05_guardrail_trap_phase_invalid_during_alloc) ;  /* 0x00000024008c7944 */ /* 0x006fea0003c00000 */
.L_x_2:
[----:B------:R-:W-:Y:S05]  /*0300*/  WARPSYNC.ALL ;  /* 0x0000000000007948 */ /* 0x000fea0003800000 */
[----:B------:R-:W-:Y:S01]  /*0310*/  NOP ;  /* 0x0000000000007918 */ /* 0x000fe20000000000 */
.L_x_0:
[----:B------:R-:W3:Y:S08]  /*0320*/  S2UR UR4, SR_CgaCtaId ;  /* 0x00000000000479c3 */ /* 0x000ef00000008800 */
[----:B------:R-:W-:Y:S01]  /*0330*/  BAR.SYNC.DEFER_BLOCKING 0x0 ;  /* 0x0000000000007b1d */ /* 0x000fe20000010000 */
[----:B------:R-:W-:-:S05]  /*0340*/  LOP3.LUT R68, R0, 0x7f, RZ, 0xc0, !PT ;  /* 0x0000007f00447812 */ /* 0x000fca00078ec0ff */
[----:B------:R-:W-:Y:S02]  /*0350*/  UMOV UR8, 0x400 ;  /* 0x0000040000087882 */ /* 0x000fe40000000000 */
[----:B------:R-:W4:Y:S08]  /*0360*/  LDC R10, c[0x0][0x3a0] ;  /* 0x0000e800ff0a7b82 */ /* 0x000f300000000800 */
[----:B------:R-:W5:Y:S01]  /*0370*/  S2UR UR9, SR_CTAID.Y ;  /* 0x00000000000979c3 */ /* 0x000f620000002600 */
[----:B---3--:R-:W-:-:S09]  /*0380*/  ULEA UR8, UR4, UR8, 0x18 ;  /* 0x0000000804087291 */ /* 0x008fd2000f8ec0ff */
[----:B--2---:R-:W2:Y:S01]  /*0390*/  LDS R3, [UR8] ;  /* 0x00000008ff037984 */ /* 0x004ea20008000800 */
[----:B------:R-:W-:Y:S06]  /*03a0*/  BAR.SYNC.DEFER_BLOCKING 0x0 ;  /* 0x0000000000007b1d */ /* 0x000fec0000010000 */
[----:B------:R-:W-:Y:S05]  /*03b0*/  @P2 BRA `(.L_x_5) ;  /* 0x0000000000182947 */ /* 0x000fea0003800000 */
[----:B------:R-:W-:Y:S01]  /*03c0*/  ELECT P0, URZ, PT ;  /* 0x0000000000ff782f */ /* 0x000fe20003800000 */
[----:B------:R-:W-:Y:S01]  /*03d0*/  IMAD.MOV.U32 R2, RZ, RZ, 0x1 ;  /* 0x00000001ff027424 */ /* 0x000fe200078e00ff */
[----:B------:R-:W-:Y:S01]  /*03e0*/  UMOV UR5, 0x40 ;  /* 0x0000004000057882 */ /* 0x000fe20000000000 */
[----:B------:R-:W-:Y:S01]  /*03f0*/  UVIRTCOUNT.DEALLOC.SMPOOL 0x80 ;  /* 0x000000800000784c */ /* 0x000fe20000000000 */
[----:B------:R-:W-:-:S09]  /*0400*/  ULEA UR5, UR4, UR5, 0x18 ;  /* 0x0000000504057291 */ /* 0x000fd2000f8ec0ff */
[----:B------:R3:W-:Y:S03]  /*0410*/  @P0 STS.U8 [UR5], R2 ;  /* 0x00000002ff000988 */ /* 0x0007e60008000005 */
.L_x_5:
[----:B------:R-:W3:Y:S01]  /*0420*/  S2UR UR4, SR_CTAID.Z ;  /* 0x00000000000479c3 */ /* 0x000ee20000002700 */
[----:B------:R-:W5:Y:S01]  /*0430*/  LDCU UR5, c[0x0][0x370] ;  /* 0x00006e00ff0577ac */ /* 0x000f620008000800 */
[----:B------:R-:W-:Y:S01]  /*0440*/  ISETP.GE.U32.AND P0, PT, R68, 0x20, PT ;  /* 0x000000204400780c */ /* 0x000fe20003f06070 */
[----:B----4-:R-:W-:Y:S01]  /*0450*/  VIADD R5, R10, 0xffffffff ;  /* 0xffffffff0a057836 */ /* 0x010fe20000000000 */
[C---:B------:R-:W-:Y:S01]  /*0460*/  ISETP.NE.U32.AND P3, PT, R68.reuse, RZ, PT ;  /* 0x000000ff4400720c */ /* 0x040fe20003f65070 */
[----:B------:R-:W3:Y:S01]  /*0470*/  LDCU UR6, c[0x0][0x374] ;  /* 0x00006e80ff0677ac */ /* 0x000ee20008000800 */
[----:B------:R-:W-:Y:S01]  /*0480*/  LEA R4, R68, UR8, 0x2 ;  /* 0x0000000844047c11 */ /* 0x000fe2000f8e10ff */
[----:B------:R-:W-:Y:S01]  /*0490*/  BSSY.RECONVERGENT B0, `(.L_x_6) ;  /* 0x0000015000007945 */ /* 0x000fe20003800200 */
[----:B------:R-:W5:Y:S01]  /*04a0*/  S2UR UR7, SR_CTAID.X ;  /* 0x00000000000779c3 */ /* 0x000f620000002500 */
[----:B------:R-:W4:Y:S01]  /*04b0*/  LDCU.64 UR20, c[0x0][0x3c0] ;  /* 0x00007800ff1477ac */ /* 0x000f220008000a00 */
[----:B--2---:R-:W-:-:S05]  /*04c0*/  R2UR UR23, R3 ;  /* 0x00000000031772ca */ /* 0x004fca00000e0000 */
[----:B------:R2:W-:Y:S01]  /*04d0*/  @!P0 STS [R4], RZ ;  /* 0x000000ff04008388 */ /* 0x0005e20000000800 */
[----:B------:R-:W1:Y:S01]  /*04e0*/  LDC R6, c[0x0][0x398] ;  /* 0x0000e600ff067b82 */ /* 0x000e620000000800 */
[----:B------:R-:W-:Y:S02]  /*04f0*/  NOP ;  /* 0x0000000000007918 */ /* 0x000fe40000000000 */
[----:B------:R2:W-:Y:S01]  /*0500*/  @!P3 STS [UR8+0x20], R5 ;  /* 0x00002005ff00b988 */ /* 0x0005e20008000808 */
[----:B---3-5:R-:W-:-:S04]  /*0510*/  UIMAD UR4, UR4, UR6, UR9 ;  /* 0x00000006040472a4 */ /* 0x028fc8000f8e0209 */
[----:B------:R-:W-:-:S04]  /*0520*/  UIMAD UR4, UR4, UR5, UR7 ;  /* 0x00000005040472a4 */ /* 0x000fc8000f8e0207 */
[----:B------:R-:W-:-:S04]  /*0530*/  UIMAD UR4, UR4, 0x180, URZ ;  /* 0x00000180040478a4 */ /* 0x000fc8000f8e02ff */
[----:B----4-:R-:W-:Y:S01]  /*0540*/  UIADD3 UR24, UP0, UPT, UR4, UR20, URZ ;  /* 0x0000001404187290 */ /* 0x010fe2000ff1e0ff */
[----:B-1----:R-:W-:-:S03]  /*0550*/  VIADD R6, R6, 0xffffffff ;  /* 0xffffffff06067836 */ /* 0x002fc60000000000 */
[----:B------:R-:W-:Y:S01]  /*0560*/  ULEA.HI.X.SX32 UR25, UR4, UR21, 0x1, UP0 ;  /* 0x0000001504197291 */ /* 0x000fe200080f0eff */
[----:B--2---:R-:W-:Y:S11]  /*0570*/  @P3 BRA `(.L_x_7) ;  /* 0x0000000000183947 */ /* 0x004ff60003800000 */
[----:B------:R-:W1:Y:S01]  /*0580*/  LDS R2, [UR8+0x8] ;  /* 0x00000808ff027984 */ /* 0x000e620008000800 */
[----:B------:R-:W2:Y:S01]  /*0590*/  LDC.64 R8, c[0x0][0x380] ;  /* 0x0000e000ff087b82 */ /* 0x000ea20000000a00 */
[----:B------:R-:W-:Y:S02]  /*05a0*/  IMAD.MOV.U32 R3, RZ, RZ, 0x70 ;  /* 0x00000070ff037424 */ /* 0x000fe400078e00ff */
[----:B--2---:R2:W-:Y:S03]  /*05b0*/  STS.64 [UR8], R8 ;  /* 0x00000008ff007988 */ /* 0x0045e60008000a08 */
[----:B-1----:R-:W-:-:S05]  /*05c0*/  LOP3.LUT R2, R2, 0x10, R3, 0xd8, !PT ;  /* 0x0000001002027812 */ /* 0x002fca00078ed803 */
[----:B------:R2:W-:Y:S02]  /*05d0*/  STS [UR8+0x8], R2 ;  /* 0x00000802ff007988 */ /* 0x0005e40008000808 */
.L_x_7:
[----:B------:R-:W-:Y:S05]  /*05e0*/  BSYNC.RECONVERGENT B0 ;  /* 0x0000000000007941 */ /* 0x000fea0003800200 */
.L_x_6:
[----:B------:R-:W-:Y:S04]  /*05f0*/  BSSY.RECONVERGENT B0, `(.L_x_8) ;  /* 0x000000a000007945 */ /* 0x000fe80003800200 */
[----:B------:R-:W-:Y:S05]  /*0600*/  @P3 BRA `(.L_x_9) ;  /* 0x0000000000203947 */ /* 0x000fea0003800000 */
[----:B--2---:R-:W1:Y:S01]  /*0610*/  LDS R2, [UR8+0x34] ;  /* 0x00003408ff027984 */ /* 0x004e620008000800 */
[----:B------:R-:W-:Y:S02]  /*0620*/  IMAD.MOV.U32 R3, RZ, RZ, 0x1f000000 ;  /* 0x1f000000ff037424 */ /* 0x000fe400078e00ff */
[----:B------:R-:W-:Y:S01]  /*0630*/  @!P3 IMAD.MOV.U32 R7, RZ, RZ, 0x7f ;  /* 0x0000007fff07b424 */ /* 0x000fe200078e00ff */
[----:B------:R-:W2:Y:S02]  /*0640*/  @!P3 LDS R8, [UR8+0x38] ;  /* 0x00003808ff08b984 */ /* 0x000ea40008000800 */
[----:B-1----:R-:W-:Y:S02]  /*0650*/  LOP3.LUT R2, R2, 0xff000000, R3, 0xb8, !PT ;  /* 0xff00000002027812 */ /* 0x002fe400078eb803 */
[----:B--2---:R-:W-:-:S03]  /*0660*/  @!P3 LOP3.LUT R3, R8, 0xff, R7, 0xb8, !PT ;  /* 0x000000ff0803b812 */ /* 0x004fc600078eb807 */
[----:B------:R1:W-:Y:S04]  /*0670*/  STS [UR8+0x34], R2 ;  /* 0x00003402ff007988 */ /* 0x0003e80008000808 */
[----:B------:R1:W-:Y:S02]  /*0680*/  @!P3 STS [UR8+0x38], R3 ;  /* 0x00003803ff00b988 */ /* 0x0003e40008000808 */
.L_x_9:
[----:B------:R-:W-:Y:S05]  /*0690*/  BSYNC.RECONVERGENT B0 ;  /* 0x0000000000007941 */ /* 0x000fea0003800200 */
.L_x_8:
[----:B------:R-:W-:Y:S04]  /*06a0*/  BSSY.RECONVERGENT B0, `(.L_x_10) ;  /* 0x000000a000007945 */ /* 0x000fe80003800200 */
[----:B------:R-:W-:Y:S05]  /*06b0*/  @P3 BRA `(.L_x_11) ;  /* 0x0000000000203947 */ /* 0x000fea0003800000 */
[----:B-12---:R-:W1:Y:S01]  /*06c0*/  LDS R2, [UR8+0x1c] ;  /* 0x00001c08ff027984 */ /* 0x006e620008000800 */
[----:B------:R-:W2:Y:S03]  /*06d0*/  LDC.64 R8, c[0x0][0x3a8] ;  /* 0x0000ea00ff087b82 */ /* 0x000ea60000000a00 */
[----:B------:R3:W-:Y:S01]  /*06e0*/  STS [UR8+0x24], R6 ;  /* 0x00002406ff007988 */ /* 0x0007e20008000808 */
[--C-:B--2---:R-:W-:Y:S02]  /*06f0*/  SHF.R.U32.HI R7, RZ, 0x4, R9.reuse ;  /* 0x00000004ff077819 */ /* 0x104fe40000011609 */
[----:B------:R-:W-:-:S05]  /*0700*/  SHF.R.U64 R3, R8, 0x4, R9 ;  /* 0x0000000408037819 */ /* 0x000fca0000001209 */
[----:B------:R3:W-:Y:S01]  /*0710*/  STS [UR8+0xc], R3 ;  /* 0x00000c03ff007988 */ /* 0x0007e20008000808 */
[----:B-1----:R-:W-:-:S05]  /*0720*/  LOP3.LUT R2, R2, 0xf, R7, 0xb8, !PT ;  /* 0x0000000f02027812 */ /* 0x002fca00078eb807 */
[----:B------:R3:W-:Y:S02]  /*0730*/  STS [UR8+0x1c], R2 ;  /* 0x00001c02ff007988 */ /* 0x0007e40008000808 */
.L_x_11:
[----:B------:R-:W-:Y:S05]  /*0740*/  BSYNC.RECONVERGENT B0 ;  /* 0x0000000000007941 */ /* 0x000fea0003800200 */
.L_x_10:
[----:B------:R-:W-:Y:S04]  /*0750*/  BSSY.RECONVERGENT B1, `(.L_x_12) ;  /* 0x000001d000017945 */ /* 0x000fe80003800200 */
[----:B------:R-:W-:Y:S04]  /*0760*/  BSSY.RELIABLE B0, `(.L_x_13) ;  /* 0x0000018000007945 */ /* 0x000fe80003800100 */
[----:B------:R-:W-:Y:S05]  /*0770*/  @P3 BRA `(.L_x_14) ;  /* 0x00000000001c3947 */ /* 0x000fea0003800000 */
[----:B-123--:R-:W1:Y:S02]  /*0780*/  LDS R2, [UR8+0x34] ;  /* 0x00003408ff027984 */ /* 0x00ee640008000800 */
[----:B-1----:R-:W-:-:S05]  /*0790*/  LOP3.LUT R2, R2, 0x7, RZ, 0xb8, !PT ;  /* 0x0000000702027812 */ /* 0x002fca00078eb8ff */
[----:B------:R1:W-:Y:S01]  /*07a0*/  STS [UR8+0x34], R2 ;  /* 0x00003402ff007988 */ /* 0x0003e20008000808 */
[----:B------:R-:W-:Y:S05]  /*07b0*/  @P3 BRA `(.L_x_15) ;  /* 0x00000000001c3947 */ /* 0x000fea0003800000 */
[----:B-1----:R-:W1:Y:S02]  /*07c0*/  LDS R2, [UR8+0x34] ;  /* 0x00003408ff027984 */ /* 0x002e640008000800 */
[----:B-1----:R-:W-:-:S05]  /*07d0*/  LOP3.LUT R2, R2, 0x38, RZ, 0xb8, !PT ;  /* 0x0000003802027812 */ /* 0x002fca00078eb8ff */
[----:B------:R4:W-:Y:S02]  /*07e0*/  STS [UR8+0x34], R2 ;  /* 0x00003402ff007988 */ /* 0x0009e40008000808 */
.L_x_14:
[----:B------:R-:W-:Y:S05]  /*07f0*/  @P3 BRA `(.L_x_16) ;  /* 0x00000000001c3947 */ /* 0x000fea0003800000 */
[----:B-1234-:R-:W1:Y:S02]  /*0800*/  LDS R2, [UR8+0x8] ;  /* 0x00000808ff027984 */ /* 0x01ee640008000800 */
[----:B-1----:R-:W-:-:S05]  /*0810*/  LOP3.LUT R2, R2, 0x780, RZ, 0xb8, !PT ;  /* 0x0000078002027812 */ /* 0x002fca00078eb8ff */
[----:B------:R2:W-:Y:S02]  /*0820*/  STS [UR8+0x8], R2 ;  /* 0x00000802ff007988 */ /* 0x0005e40008000808 */
.L_x_15:
[----:B------:R-:W-:Y:S05]  /*0830*/  @P3 BRA `(.L_x_17) ;  /* 0x0000000000283947 */ /* 0x000fea0003800000 */
[----:B-12---:R-:W1:Y:S02]  /*0840*/  LDS R2, [UR8+0x8] ;  /* 0x00000808ff027984 */ /* 0x006e640008000800 */
[----:B-1----:R-:W-:-:S05]  /*0850*/  LOP3.LUT R2, R2, 0x1800, RZ, 0xb8, !PT ;  /* 0x0000180002027812 */ /* 0x002fca00078eb8ff */
[----:B------:R5:W-:Y:S02]  /*0860*/  STS [UR8+0x8], R2 ;  /* 0x00000802ff007988 */ /* 0x000be40008000808 */
.L_x_16:
[----:B------:R-:W-:Y:S05]  /*0870*/  @P3 BREAK.RELIABLE B0 ;  /* 0x0000000000003942 */ /* 0x000fea0003800100 */
[----:B------:R-:W-:Y:S05]  /*0880*/  @P3 BRA `(.L_x_18) ;  /* 0x0000000000243947 */ /* 0x000fea0003800000 */
[----:B-1-3--:R-:W1:Y:S01]  /*0890*/  LDS R3, [UR8+0x8] ;  /* 0x00000808ff037984 */ /* 0x00ae620008000800 */
[----:B--2-45:R-:W-:-:S05]  /*08a0*/  IMAD.MOV.U32 R2, RZ, RZ, 0x6000 ;  /* 0x00006000ff027424 */ /* 0x034fca00078e00ff */
[----:B-1----:R-:W-:-:S04]  /*08b0*/  LOP3.LUT R2, R3, 0x2000, R2, 0xd8, !PT ;  /* 0x0000200003027812 */ /* 0x002fc800078ed802 */
[----:B------:R-:W-:-:S05]  /*08c0*/  LOP3.LUT R2, R2, 0x400000, RZ, 0xb8, !PT ;  /* 0x0040000002027812 */ /* 0x000fca00078eb8ff */
[----:B------:R3:W-:Y:S02]  /*08d0*/  STS [UR8+0x8], R2 ;  /* 0x00000802ff007988 */ /* 0x0007e40008000808 */
.L_x_17:
[----:B------:R-:W-:Y:S05]  /*08e0*/  BSYNC.RELIABLE B0 ;  /* 0x0000000000007941 */ /* 0x000fea0003800100 */
.L_x_13:
[----:B-123--:R-:W1:Y:S02]  /*08f0*/  @!P3 LDS R2, [UR8+0x8] ;  /* 0x00000808ff02b984 */ /* 0x00ee640008000800 */
[----:B-1----:R-:W-:-:S05]  /*0900*/  @!P3 LOP3.LUT R2, R2, 0x8000, RZ, 0xb8, !PT ;  /* 0x000080000202b812 */ /* 0x002fca00078eb8ff */
[----:B------:R1:W-:Y:S02]  /*0910*/  @!P3 STS [UR8+0x8], R2 ;  /* 0x00000802ff00b988 */ /* 0x0003e40008000808 */
.L_x_18:
[----:B------:R-:W-:Y:S05]  /*0920*/  BSYNC.RECONVERGENT B1 ;  /* 0x0000000000017941 */ /* 0x000fea0003800200 */
.L_x_12:
[----:B------:R-:W-:Y:S05]  /*0930*/  WARPSYNC.ALL ;  /* 0x0000000000007948 */ /* 0x000fea0003800000 */
[----:B------:R-:W-:Y:S01]  /*0940*/  NOP ;  /* 0x0000000000007918 */ /* 0x000fe20000000000 */
[----:B------:R-:W-:Y:S05]  /*0950*/  @P0 BRA `(.L_x_19) ;  /* 0x0000000000300947 */ /* 0x000fea0003800000 */
[----:B-12345:R-:W1:Y:S01]  /*0960*/  S2R R2, SR_LANEID ;  /* 0x0000000000027919 */ /* 0x03ee620000000000 */
[----:B------:R-:W-:Y:S05]  /*0970*/  WARPSYNC.ALL ;  /* 0x0000000000007948 */ /* 0x000fea0003800000 */
[----:B------:R-:W-:Y:S01]  /*0980*/  NOP ;  /* 0x0000000000007918 */ /* 0x000fe20000000000 */
[----:B-1----:R-:W-:-:S05]  /*0990*/  IMAD.SHL.U32 R7, R2, 0x4, RZ ;  /* 0x0000000402077824 */ /* 0x002fca00078e00ff */
[----:B------:R-:W1:Y:S01]  /*09a0*/  LDS R9, [R7+UR8] ;  /* 0x0000000807097984 */ /* 0x000e620008000800 */
[----:B------:R-:W-:-:S05]  /*09b0*/  IADD3 R2, P1, PT, R7, UR24, RZ ;  /* 0x0000001807027c10 */ /* 0x000fca000ff3e0ff */
[----:B------:R-:W-:-:S05]  /*09c0*/  IMAD.X R3, RZ, RZ, UR25, P1 ;  /* 0x00000019ff037e24 */ /* 0x000fca00088e06ff */
[----:B-1----:R1:W2:Y:S01]  /*09d0*/  ATOMG.E.EXCH.STRONG.GPU PT, RZ, [R2], R9 ;  /* 0x0000000902ff73a8 */ /* 0x0022a200041ee100 */
[----:B------:R-:W-:-:S04]  /*09e0*/  DEPBAR {5,4,3,2,1,0} ;  /* 0x0000003f0000791a */ /* 0x000fc80000000000 */
[----:B------:R-:W3:Y:S02]  /*09f0*/  CCTL.E.C.LDCU.IV.DEEP [UR24] ;  /* 0x0000000018007540 */ /* 0x000ee40009c08000 */
[----:B---3--:R1:W-:Y:S01]  /*0a00*/  UTMACCTL.IV [UR24] ;  /* 0x00000000180079b9 */ /* 0x0083e20008000000 */
[----:B------:R-:W-:Y:S01]  /*0a10*/  NOP ;  /* 0x0000000000007918 */ /* 0x000fe20000000000 */
.L_x_19:
[----:B------:R-:W-:Y:S05]  /*0a20*/  @P0 BRA `(.L_x_20) ;  /* 0x00000000000c0947 */ /* 0x000fea0003800000 */
[----:B------:R0:W-:Y:S01]  /*0a30*/  UTMACMDFLUSH ;  /* 0x00000000000079b7 */ /* 0x0001e20000000000 */
[----:B------:R-:W-:Y:S05]  /*0a40*/  @P0 BRA `(.L_x_20) ;  /* 0x0000000000040947 */ /* 0x000fea0003800000 */
[----:B------:R-:W-:-:S04]  /*0a50*/  DEPBAR.LE SB0, 0x0 ;  /* 0x000080000000791a */ /* 0x000fc80000000000 */
.L_x_20:
[----:B------:R-:W-:Y:S05]  /*0a60*/  WARPSYNC.ALL ;  /* 0x0000000000007948 */ /* 0x000fea0003800000 */
[----:B------:R-:W-:Y:S01]  /*0a70*/  NOP ;  /* 0x0000000000007918 */ /* 0x000fe20000000000 */
[----:B--2---:R-:W-:Y:S06]  /*0a80*/  BAR.SYNC.DEFER_BLOCKING 0x0 ;  /* 0x0000000000007b1d */ /* 0x004fec0000010000 */
[----:B------:R-:W-:Y:S02]  /*0a90*/  BSSY.RECONVERGENT B1, `(.L_x_21) ;  /* 0x000000b000017945 */ /* 0x000fe40003800200 */
[----:B------:R-:W-:Y:S06]  /*0aa0*/  BAR.SYNC.DEFER_BLOCKING 0x0 ;  /* 0x0000000000007b1d */ /* 0x000fec0000010000 */
[----:B------:R2:W-:Y:S01]  /*0ab0*/  @!P0 STS [R4], RZ ;  /* 0x000000ff04008388 */ /* 0x0005e20000000800 */
[----:B------:R-:W-:Y:S01]  /*0ac0*/  NOP ;  /* 0x0000000000007918 */ /* 0x000fe20000000000 */
[----:B------:R-:W-:Y:S05]  /*0ad0*/  @P3 BRA `(.L_x_22) ;  /* 0x0000000000183947 */ /* 0x000fea0003800000 */
[----:B-1-345:R-:W1:Y:S01]  /*0ae0*/  LDS R2, [UR8+0x8] ;  /* 0x00000808ff027984 */ /* 0x03ae620008000800 */
[----:B------:R-:W3:Y:S01]  /*0af0*/  LDC.64 R8, c[0x0][0x388] ;  /* 0x0000e200ff087b82 */ /* 0x000ee20000000a00 */
[----:B------:R-:W-:Y:S02]  /*0b00*/  IMAD.MOV.U32 R3, RZ, RZ, 0x70 ;  /* 0x00000070ff037424 */ /* 0x000fe400078e00ff */
[----:B---3--:R3:W-:Y:S03]  /*0b10*/  STS.64 [UR8], R8 ;  /* 0x00000008ff007988 */ /* 0x0087e60008000a08 */
[----:B-1----:R-:W-:-:S05]  /*0b20*/  LOP3.LUT R2, R2, 0x10, R3, 0xd8, !PT ;  /* 0x0000001002027812 */ /* 0x002fca00078ed803 */
[----:B------:R3:W-:Y:S02]  /*0b30*/  STS [UR8+0x8], R2 ;  /* 0x00000802ff007988 */ /* 0x0007e40008000808 */
.L_x_22:
[----:B-1----:R-:W-:Y:S05]  /*0b40*/  BSYNC.RECONVERGENT B1 ;  /* 0x0000000000017941 */ /* 0x002fea0003800200 */
.L_x_21:
[----:B------:R-:W-:Y:S04]  /*0b50*/  BSSY.RECONVERGENT B2, `(.L_x_23) ;  /* 0x000000f000027945 */ /* 0x000fe80003800200 */
[----:B------:R-:W-:Y:S04]  /*0b60*/  BSSY.RELIABLE B1, `(.L_x_24) ;  /* 0x000000c000017945 */ /* 0x000fe80003800100 */
[----:B------:R-:W-:Y:S05]  /*0b70*/  @P3 BRA `(.L_x_25) ;  /* 0x0000000000283947 */ /* 0x000fea0003800000 */
[----:B---345:R-:W1:Y:S01]  /*0b80*/  LDS R2, [UR8+0x34] ;  /* 0x00003408ff027984 */ /* 0x038e620008000800 */
[----:B------:R-:W-:Y:S01]  /*0b90*/  IMAD.MOV.U32 R3, RZ, RZ, 0x1f000000 ;  /* 0x1f000000ff037424 */ /* 0x000fe200078e00ff */
[----:B------:R-:W-:Y:S05]  /*0ba0*/  @P3 BREAK.RELIABLE B1 ;  /* 0x0000000000013942 */ /* 0x000fea0003800100 */
[----:B-1----:R-:W-:-:S05]  /*0bb0*/  LOP3.LUT R2, R2, 0xff000000, R3, 0xb8, !PT ;  /* 0xff00000002027812 */ /* 0x002fca00078eb803 */
[----:B------:R1:W-:Y:S01]  /*0bc0*/  STS [UR8+0x34], R2 ;  /* 0x00003402ff007988 */ /* 0x0003e20008000808 */
[----:B------:R-:W-:Y:S05]  /*0bd0*/  @P3 BRA `(.L_x_26) ;  /* 0x0000000000183947 */ /* 0x000fea0003800000 */
[----:B------:R-:W3:Y:S01]  /*0be0*/  LDS R3, [UR8+0x38] ;  /* 0x00003808ff037984 */ /* 0x000ee20008000800 */
[----:B-1----:R-:W-:-:S05]  /*0bf0*/  IMAD.MOV.U32 R2, RZ, RZ, 0x3f ;  /* 0x0000003fff027424 */ /* 0x002fca00078e00ff */
[----:B---3--:R-:W-:-:S05]  /*0c00*/  LOP3.LUT R2, R3, 0xff, R2, 0xb8, !PT ;  /* 0x000000ff03027812 */ /* 0x008fca00078eb802 */
[----:B------:R1:W-:Y:S02]  /*0c10*/  STS [UR8+0x38], R2 ;  /* 0x00003802ff007988 */ /* 0x0003e40008000808 */
.L_x_25:
[----:B------:R-:W-:Y:S05]  /*0c20*/  BSYNC.RELIABLE B1 ;  /* 0x0000000000017941 */ /* 0x000fea0003800100 */
.L_x_24:
[----:B------:R1:W-:Y:S02]  /*0c30*/  @!P3 STS [UR8+0x20], R5 ;  /* 0x00002005ff00b988 */ /* 0x0003e40008000808 */
.L_x_26:
[----:B------:R-:W-:Y:S05]  /*0c40*/  BSYNC.RECONVERGENT B2 ;  /* 0x0000000000027941 */ /* 0x000fea0003800200 */
.L_x_23:
[----:B------:R-:W-:Y:S05]  /*0c50*/  WARPSYNC.ALL ;  /* 0x0000000000007948 */ /* 0x000fea0003800000 */
[----:B------:R-:W-:Y:S01]  /*0c60*/  NOP ;  /* 0x0000000000007918 */ /* 0x000fe20000000000 */
[----:B-1----:R-:W1:Y:S01]  /*0c70*/  LDC R5, c[0x0][0x39c] ;  /* 0x0000e700ff057b82 */ /* 0x002e620000000800 */
[----:B------:R-:W-:Y:S01]  /*0c80*/  BSSY.RECONVERGENT B2, `(.L_x_27) ;  /* 0x000000b000027945 */ /* 0x000fe20003800200 */
[----:B-1----:R-:W-:-:S03]  /*0c90*/  VIADD R5, R5, 0xffffffff ;  /* 0xffffffff05057836 */ /* 0x002fc60000000000 */
[----:B------:R-:W-:Y:S05]  /*0ca0*/  @P3 BRA `(.L_x_28) ;  /* 0x0000000000203947 */ /* 0x000fea0003800000 */
[----:B---345:R-:W1:Y:S01]  /*0cb0*/  LDS R2, [UR8+0x1c] ;  /* 0x00001c08ff027984 */ /* 0x038e620008000800 */
[----:B------:R-:W3:Y:S03]  /*0cc0*/  LDC.64 R8, c[0x0][0x3b0] ;  /* 0x0000ec00ff087b82 */ /* 0x000ee60000000a00 */
[----:B------:R4:W-:Y:S01]  /*0cd0*/  STS [UR8+0x24], R5 ;  /* 0x00002405ff007988 */ /* 0x0009e20008000808 */
[--C-:B---3--:R-:W-:Y:S02]  /*0ce0*/  SHF.R.U32.HI R7, RZ, 0x4, R9.reuse ;  /* 0x00000004ff077819 */ /* 0x108fe40000011609 */
[----:B------:R-:W-:-:S05]  /*0cf0*/  SHF.R.U64 R3, R8, 0x4, R9 ;  /* 0x0000000408037819 */ /* 0x000fca0000001209 */
[----:B------:R4:W-:Y:S01]  /*0d00*/  STS [UR8+0xc], R3 ;  /* 0x00000c03ff007988 */ /* 0x0009e20008000808 */
[----:B-1----:R-:W-:-:S05]  /*0d10*/  LOP3.LUT R2, R2, 0xf, R7, 0xb8, !PT ;  /* 0x0000000f02027812 */ /* 0x002fca00078eb807 */
[----:B------:R4:W-:Y:S02]  /*0d20*/  STS [UR8+0x1c], R2 ;  /* 0x00001c02ff007988 */ /* 0x0009e40008000808 */
.L_x_28:
[----:B------:R-:W-:Y:S05]  /*0d30*/  BSYNC.RECONVERGENT B2 ;  /* 0x0000000000027941 */ /* 0x000fea0003800200 */
.L_x_27:
[----:B------:R-:W-:Y:S04]  /*0d40*/  BSSY.RECONVERGENT B3, `(.L_x_29) ;  /* 0x000001d000037945 */ /* 0x000fe80003800200 */
[----:B------:R-:W-:Y:S04]  /*0d50*/  BSSY.RELIABLE B2, `(.L_x_30) ;  /* 0x0000018000027945 */ /* 0x000fe80003800100 */
[----:B------:R-:W-:Y:S05]  /*0d60*/  @P3 BRA `(.L_x_31) ;  /* 0x00000000001c3947 */ /* 0x000fea0003800000 */
[----:B---345:R-:W1:Y:S02]  /*0d70*/  LDS R2, [UR8+0x34] ;  /* 0x00003408ff027984 */ /* 0x038e640008000800 */
[----:B-1----:R-:W-:-:S05]  /*0d80*/  LOP3.LUT R2, R2, 0x7, RZ, 0xb8, !PT ;  /* 0x0000000702027812 */ /* 0x002fca00078eb8ff */
[----:B------:R1:W-:Y:S01]  /*0d90*/  STS [UR8+0x34], R2 ;  /* 0x00003402ff007988 */ /* 0x0003e20008000808 */
[----:B------:R-:W-:Y:S05]  /*0da0*/  @P3 BRA `(.L_x_32) ;  /* 0x00000000001c3947 */ /* 0x000fea0003800000 */
[----:B-1----:R-:W1:Y:S02]  /*0db0*/  LDS R2, [UR8+0x34] ;  /* 0x00003408ff027984 */ /* 0x002e640008000800 */
[----:B-1----:R-:W-:-:S05]  /*0dc0*/  LOP3.LUT R2, R2, 0x38, RZ, 0xb8, !PT ;  /* 0x0000003802027812 */ /* 0x002fca00078eb8ff */
[----:B------:R1:W-:Y:S02]  /*0dd0*/  STS [UR8+0x34], R2 ;  /* 0x00003402ff007988 */ /* 0x0003e40008000808 */
.L_x_31:
[----:B------:R-:W-:Y:S05]  /*0de0*/  @P3 BRA `(.L_x_33) ;  /* 0x00000000001c3947 */ /* 0x000fea0003800000 */
[----:B-1-345:R-:W1:Y:S02]  /*0df0*/  LDS R2, [UR8+0x8] ;  /* 0x00000808ff027984 */ /* 0x03ae640008000800 */
[----:B-1----:R-:W-:-:S05]  /*0e00*/  LOP3.LUT R2, R2, 0x780, RZ, 0xb8, !PT ;  /* 0x0000078002027812 */ /* 0x002fca00078eb8ff */
[----:B------:R3:W-:Y:S02]  /*0e10*/  STS [UR8+0x8], R2 ;  /* 0x00000802ff007988 */ /* 0x0007e40008000808 */
.L_x_32:
[----:B------:R-:W-:Y:S05]  /*0e20*/  @P3 BRA `(.L_x_34) ;  /* 0x0000000000283947 */ /* 0x000fea0003800000 */
[----:B-1-3--:R-:W1:Y:S02]  /*0e30*/  LDS R2, [UR8+0x8] ;  /* 0x00000808ff027984 */ /* 0x00ae640008000800 */
[----:B-1----:R-:W-:-:S05]  /*0e40*/  LOP3.LUT R2, R2, 0x1800, RZ, 0xb8, !PT ;  /* 0x0000180002027812 */ /* 0x002fca00078eb8ff */
[----:B------:R1:W-:Y:S02]  /*0e50*/  STS [UR8+0x8], R2 ;  /* 0x00000802ff007988 */ /* 0x0003e40008000808 */
.L_x_33:
[----:B------:R-:W-:Y:S05]  /*0e60*/  @P3 BREAK.RELIABLE B2 ;  /* 0x0000000000023942 */ /* 0x000fea0003800100 */
[----:B------:R-:W-:Y:S05]  /*0e70*/  @P3 BRA `(.L_x_35) ;  /* 0x0000000000243947 */ /* 0x000fea0003800000 */
[----:B-1-345:R-:W1:Y:S01]  /*0e80*/  LDS R2, [UR8+0x8] ;  /* 0x00000808ff027984 */ /* 0x03ae620008000800 */
[----:B------:R-:W-:-:S05]  /*0e90*/  IMAD.MOV.U32 R3, RZ, RZ, 0x6000 ;  /* 0x00006000ff037424 */ /* 0x000fca00078e00ff */
[----:B-1----:R-:W-:-:S04]  /*0ea0*/  LOP3.LUT R2, R2, 0x2000, R3, 0xd8, !PT ;  /* 0x0000200002027812 */ /* 0x002fc800078ed803 */
[----:B------:R-:W-:-:S05]  /*0eb0*/  LOP3.LUT R2, R2, 0x400000, RZ, 0xb8, !PT ;  /* 0x0040000002027812 */ /* 0x000fca00078eb8ff */
[----:B------:R4:W-:Y:S02]  /*0ec0*/  STS [UR8+0x8], R2 ;  /* 0x00000802ff007988 */ /* 0x0009e40008000808 */
.L_x_34:
[----:B------:R-:W-:Y:S05]  /*0ed0*/  BSYNC.RELIABLE B2 ;  /* 0x0000000000027941 */ /* 0x000fea0003800100 */
.L_x_30:
[----:B-1-34-:R-:W1:Y:S02]  /*0ee0*/  @!P3 LDS R2, [UR8+0x8] ;  /* 0x00000808ff02b984 */ /* 0x01ae640008000800 */
[----:B-1----:R-:W-:-:S05]  /*0ef0*/  @!P3 LOP3.LUT R2, R2, 0x8000, RZ, 0xb8, !PT ;  /* 0x000080000202b812 */ /* 0x002fca00078eb8ff */
[----:B------:R1:W-:Y:S02]  /*0f00*/  @!P3 STS [UR8+0x8], R2 ;  /* 0x00000802ff00b988 */ /* 0x0003e40008000808 */
.L_x_35:
[----:B------:R-:W-:Y:S05]  /*0f10*/  BSYNC.RECONVERGENT B3 ;  /* 0x0000000000037941 */ /* 0x000fea0003800200 */
.L_x_29:
[----:B------:R-:W-:Y:S05]  /*0f20*/  WARPSYNC.ALL ;  /* 0x0000000000007948 */ /* 0x000fea0003800000 */
[----:B------:R-:W-:Y:S01]  /*0f30*/  NOP ;  /* 0x0000000000007918 */ /* 0x000fe20000000000 */
[----:B------:R-:W-:-:S04]  /*0f40*/  UIADD3 UR5, UPT, UPT, UR4, 0x80, URZ ;  /* 0x0000008004057890 */ /* 0x000fc8000fffe0ff */
[----:B------:R-:W-:-:S04]  /*0f50*/  UIADD3 UR26, UP0, UPT, UR5, UR20, URZ ;  /* 0x00000014051a7290 */ /* 0x000fc8000ff1e0ff */
[----:B------:R-:W-:Y:S01]  /*0f60*/  ULEA.HI.X.SX32 UR27, UR5, UR21, 0x1, UP0 ;  /* 0x00000015051b7291 */ /* 0x000fe200080f0eff */
[----:B------:R-:W-:Y:S11]  /*0f70*/  @P0 BRA `(.L_x_36) ;  /* 0x0000000000300947 */ /* 0x000ff60003800000 */
[----:B-1-345:R-:W1:Y:S01]  /*0f80*/  S2R R2, SR_LANEID ;  /* 0x0000000000027919 */ /* 0x03ae620000000000 */
[----:B------:R-:W-:Y:S05]  /*0f90*/  WARPSYNC.ALL ;  /* 0x0000000000007948 */ /* 0x000fea0003800000 */
[----:B------:R-:W-:Y:S01]  /*0fa0*/  NOP ;  /* 0x0000000000007918 */ /* 0x000fe20000000000 */
[----:B-1----:R-:W-:-:S05]  /*0fb0*/  IMAD.SHL.U32 R8, R2, 0x4, RZ ;  /* 0x0000000402087824 */ /* 0x002fca00078e00ff */
[----:B------:R-:W1:Y:S01]  /*0fc0*/  LDS R7, [R8+UR8] ;  /* 0x0000000808077984 */ /* 0x000e620008000800 */
[----:B------:R-:W-:-:S05]  /*0fd0*/  IADD3 R2, P1, PT, R8, UR26, RZ ;  /* 0x0000001a08027c10 */ /* 0x000fca000ff3e0ff */
[----:B------:R-:W-:-:S05]  /*0fe0*/  IMAD.X R3, RZ, RZ, UR27, P1 ;  /* 0x0000001bff037e24 */ /* 0x000fca00088e06ff */
[----:B-1----:R1:W3:Y:S01]  /*0ff0*/  ATOMG.E.EXCH.STRONG.GPU PT, RZ, [R2], R7 ;  /* 0x0000000702ff73a8 */ /* 0x0022e200041ee100 */
[----:B------:R-:W-:-:S04]  /*1000*/  DEPBAR {5,4,3,2,1,0} ;  /* 0x0000003f0000791a */ /* 0x000fc80000000000 */
[----:B------:R-:W4:Y:S02]  /*1010*/  CCTL.E.C.LDCU.IV.DEEP [UR26] ;  /* 0x000000001a007540 */ /* 0x000f240009c08000 */
[----:B----4-:R1:W-:Y:S01]  /*1020*/  UTMACCTL.IV [UR26] ;  /* 0x000000001a0079b9 */ /* 0x0103e20008000000 */
[----:B------:R-:W-:Y:S01]  /*1030*/  NOP ;  /* 0x0000000000007918 */ /* 0x000fe20000000000 */
.L_x_36:
[----:B------:R-:W-:Y:S05]  /*1040*/  @P0 BRA `(.L_x_37) ;  /* 0x00000000000c0947 */ /* 0x000fea0003800000 */
[----:B------:R0:W-:Y:S01]  /*1050*/  UTMACMDFLUSH ;  /* 0x00000000000079b7 */ /* 0x0001e20000000000 */
[----:B------:R-:W-:Y:S05]  /*1060*/  @P0 BRA `(.L_x_37) ;  /* 0x0000000000040947 */ /* 0x000fea0003800000 */
[----:B------:R-:W-:-:S04]  /*1070*/  DEPBAR.LE SB0, 0x0 ;  /* 0x000080000000791a */ /* 0x000fc80000000000 */
.L_x_37:
[----:B------:R-:W-:Y:S05]  /*1080*/  WARPSYNC.ALL ;  /* 0x0000000000007948 */ /* 0x000fea0003800000 */
[----:B------:R-:W-:Y:S01]  /*1090*/  NOP ;  /* 0x0000000000007918 */ /* 0x000fe20000000000 */
[----:B---3--:R-:W-:Y:S06]  /*10a0*/  BAR.SYNC.DEFER_BLOCKING 0x0 ;  /* 0x0000000000007b1d */ /* 0x008fec0000010000 */
[----:B------:R-:W-:Y:S02]  /*10b0*/  BSSY.RECONVERGENT B3, `(.L_x_38) ;  /* 0x000000b000037945 */ /* 0x000fe40003800200 */
[----:B------:R-:W-:Y:S06]  /*10c0*/  BAR.SYNC.DEFER_BLOCKING 0x0 ;  /* 0x0000000000007b1d */ /* 0x000fec0000010000 */
[----:B------:R3:W-:Y:S01]  /*10d0*/  @!P0 STS [R4], RZ ;  /* 0x000000ff04008388 */ /* 0x0007e20000000800 */
[----:B------:R-:W-:Y:S01]  /*10e0*/  NOP ;  /* 0x0000000000007918 */ /* 0x000fe20000000000 */
[----:B------:R-:W-:Y:S05]  /*10f0*/  @P3 BRA `(.L_x_39) ;  /* 0x0000000000183947 */ /* 0x000fea0003800000 */
[----:B-1--45:R-:W1:Y:S01]  /*1100*/  LDS R2, [UR8+0x8] ;  /* 0x00000808ff027984 */ /* 0x032e620008000800 */
[----:B------:R-:W4:Y:S01]  /*1110*/  LDC.64 R8, c[0x0][0x390] ;  /* 0x0000e400ff087b82 */ /* 0x000f220000000a00 */
[----:B------:R-:W-:Y:S02]  /*1120*/  IMAD.MOV.U32 R3, RZ, RZ, 0x70 ;  /* 0x00000070ff037424 */ /* 0x000fe400078e00ff */
[----:B----4-:R4:W-:Y:S03]  /*1130*/  STS.64 [UR8], R8 ;  /* 0x00000008ff007988 */ /* 0x0109e60008000a08 */
[----:B-1----:R-:W-:-:S05]  /*1140*/  LOP3.LUT R2, R2, 0x10, R3, 0xd8, !PT ;  /* 0x0000001002027812 */ /* 0x002fca00078ed803 */
[----:B------:R4:W-:Y:S02]  /*1150*/  STS [UR8+0x8], R2 ;  /* 0x00000802ff007988 */ /* 0x0009e40008000808 */
.L_x_39:
[----:B-1----:R-:W-:Y:S05]  /*1160*/  BSYNC.RECONVERGENT B3 ;  /* 0x0000000000037941 */ /* 0x002fea0003800200 */
.L_x_38:
[----:B------:R-:W-:Y:S04]  /*1170*/  BSSY.RECONVERGENT B4, `(.L_x_40) ;  /* 0x0000033000047945 */ /* 0x000fe80003800200 */
[----:B------:R-:W-:Y:S04]  /*1180*/  BSSY.RELIABLE B3, `(.L_x_41) ;  /* 0x000002e000037945 */ /* 0x000fe80003800100 */
[----:B------:R-:W-:Y:S05]  /*1190*/  @P3 BRA `(.L_x_42) ;  /* 0x0000000000243947 */ /* 0x000fea0003800000 */
[----:B----45:R-:W1:Y:S01]  /*11a0*/  LDS R2, [UR8+0x34] ;  /* 0x00003408ff027984 */ /* 0x030e620008000800 */
[----:B------:R-:W-:-:S05]  /*11b0*/  IMAD.MOV.U32 R3, RZ, RZ, 0x3f000000 ;  /* 0x3f000000ff037424 */ /* 0x000fca00078e00ff */
[----:B-1----:R-:W-:-:S05]  /*11c0*/  LOP3.LUT R2, R2, 0xff000000, R3, 0xb8, !PT ;  /* 0xff00000002027812 */ /* 0x002fca00078eb803 */
[----:B------:R1:W-:Y:S01]  /*11d0*/  STS [UR8+0x34], R2 ;  /* 0x00003402ff007988 */ /* 0x0003e20008000808 */
[----:B------:R-:W-:Y:S05]  /*11e0*/  @P3 BRA `(.L_x_43) ;  /* 0x0000000000183947 */ /* 0x000fea0003800000 */
[----:B-1----:R-:W1:Y:S01]  /*11f0*/  LDS R2, [UR8+0x38] ;  /* 0x00003808ff027984 */ /* 0x002e620008000800 */
[----:B------:R-:W-:-:S05]  /*1200*/  IMAD.MOV.U32 R3, RZ, RZ, 0x7f ;  /* 0x0000007fff037424 */ /* 0x000fca00078e00ff */
[----:B-1----:R-:W-:-:S05]  /*1210*/  LOP3.LUT R2, R2, 0xff, R3, 0xb8, !PT ;  /* 0x000000ff02027812 */ /* 0x002fca00078eb803 */
[----:B------:R1:W-:Y:S02]  /*1220*/  STS [UR8+0x38], R2 ;  /* 0x00003802ff007988 */ /* 0x0003e40008000808 */
.L_x_42:
[----:B------:R-:W-:Y:S05]  /*1230*/  @P3 BRA `(.L_x_44) ;  /* 0x00000000000c3947 */ /* 0x000fea0003800000 */
[----:B------:R1:W-:Y:S02]  /*1240*/  STS [UR8+0x20], R5 ;  /* 0x00002005ff007988 */ /* 0x0003e40008000808 */
.L_x_43:
[----:B------:R-:W-:Y:S05]  /*1250*/  @P3 BRA `(.L_x_45) ;  /* 0x0000000000243947 */ /* 0x000fea0003800000 */
[----:B------:R1:W-:Y:S02]  /*1260*/  STS [UR8+0x24], R6 ;  /* 0x00002406ff007988 */ /* 0x0003e40008000808 */
.L_x_44:
[----:B------:R-:W-:Y:S05]  /*1270*/  @P3 BRA `(.L_x_46) ;  /* 0x00000000002c3947 */ /* 0x000fea0003800000 */
[----:B-1--45:R-:W1:Y:S01]  /*1280*/  LDS R2, [UR8+0x1c] ;  /* 0x00001c08ff027984 */ /* 0x032e620008000800 */
[----:B------:R-:W4:Y:S02]  /*1290*/  LDC.64 R6, c[0x0][0x3b8] ;  /* 0x0000ee00ff067b82 */ /* 0x000f240000000a00 */
[--C-:B----4-:R-:W-:Y:S02]  /*12a0*/  SHF.R.U32.HI R5, RZ, 0x4, R7.reuse ;  /* 0x00000004ff057819 */ /* 0x110fe40000011607 */
[----:B------:R-:W-:-:S05]  /*12b0*/  SHF.R.U64 R3, R6, 0x4, R7 ;  /* 0x0000000406037819 */ /* 0x000fca0000001207 */
[----:B------:R4:W-:Y:S01]  /*12c0*/  STS [UR8+0xc], R3 ;  /* 0x00000c03ff007988 */ /* 0x0009e20008000808 */
[----:B-1----:R-:W-:-:S05]  /*12d0*/  LOP3.LUT R2, R2, 0xf, R5, 0xb8, !PT ;  /* 0x0000000f02027812 */ /* 0x002fca00078eb805 */
[----:B------:R4:W-:Y:S02]  /*12e0*/  STS [UR8+0x1c], R2 ;  /* 0x00001c02ff007988 */ /* 0x0009e40008000808 */
.L_x_45:
[----:B------:R-:W-:Y:S05]  /*12f0*/  @P3 BRA `(.L_x_47) ;  /* 0x00000000001c3947 */ /* 0x000fea0003800000 */
[----:B-1--45:R-:W1:Y:S02]  /*1300*/  LDS R2, [UR8+0x34] ;  /* 0x00003408ff027984 */ /* 0x032e640008000800 */
[----:B-1----:R-:W-:-:S05]  /*1310*/  LOP3.LUT R2, R2, 0x7, RZ, 0xb8, !PT ;  /* 0x0000000702027812 */ /* 0x002fca00078eb8ff */
[----:B------:R1:W-:Y:S02]  /*1320*/  STS [UR8+0x34], R2 ;  /* 0x00003402ff007988 */ /* 0x0003e40008000808 */
.L_x_46:
[----:B------:R-:W-:Y:S05]  /*1330*/  @P3 BRA `(.L_x_48) ;  /* 0x00000000001c3947 */ /* 0x000fea0003800000 */
[----:B-1--45:R-:W1:Y:S02]  /*1340*/  LDS R2, [UR8+0x34] ;  /* 0x00003408ff027984 */ /* 0x032e640008000800 */
[----:B-1----:R-:W-:-:S05]  /*1350*/  LOP3.LUT R2, R2, 0x38, RZ, 0xb8, !PT ;  /* 0x0000003802027812 */ /* 0x002fca00078eb8ff */
[----:B------:R1:W-:Y:S02]  /*1360*/  STS [UR8+0x34], R2 ;  /* 0x00003402ff007988 */ /* 0x0003e40008000808 */
.L_x_47:
[----:B------:R-:W-:Y:S05]  /*1370*/  @P3 BRA `(.L_x_49) ;  /* 0x00000000001c3947 */ /* 0x000fea0003800000 */
[----:B-1--45:R-:W1:Y:S02]  /*1380*/  LDS R2, [UR8+0x8] ;  /* 0x00000808ff027984 */ /* 0x032e640008000800 */
[----:B-1----:R-:W-:-:S05]  /*1390*/  LOP3.LUT R2, R2, 0x780, RZ, 0xb8, !PT ;  /* 0x0000078002027812 */ /* 0x002fca00078eb8ff */
[----:B------:R1:W-:Y:S02]  /*13a0*/  STS [UR8+0x8], R2 ;  /* 0x00000802ff007988 */ /* 0x0003e40008000808 */
.L_x_48:
[----:B------:R-:W-:Y:S05]  /*13b0*/  @P3 BRA `(.L_x_50) ;  /* 0x0000000000283947 */ /* 0x000fea0003800000 */
[----:B-1--45:R-:W1:Y:S02]  /*13c0*/  LDS R2, [UR8+0x8] ;  /* 0x00000808ff027984 */ /* 0x032e640008000800 */
[----:B-1----:R-:W-:-:S05]  /*13d0*/  LOP3.LUT R2, R2, 0x1800, RZ, 0xb8, !PT ;  /* 0x0000180002027812 */ /* 0x002fca00078eb8ff */
[----:B------:R1:W-:Y:S02]  /*13e0*/  STS [UR8+0x8], R2 ;  /* 0x00000802ff007988 */ /* 0x0003e40008000808 */
.L_x_49:
[----:B------:R-:W-:Y:S05]  /*13f0*/  @P3 BREAK.RELIABLE B3 ;  /* 0x0000000000033942 */ /* 0x000fea0003800100 */
[----:B------:R-:W-:Y:S05]  /*1400*/  @P3 BRA `(.L_x_51) ;  /* 0x0000000000243947 */ /* 0x000fea0003800000 */
[----:B-1--45:R-:W1:Y:S01]  /*1410*/  LDS R2, [UR8+0x8] ;  /* 0x00000808ff027984 */ /* 0x032e620008000800 */
[----:B------:R-:W-:-:S05]  /*1420*/  IMAD.MOV.U32 R3, RZ, RZ, 0x6000 ;  /* 0x00006000ff037424 */ /* 0x000fca00078e00ff */
[----:B-1----:R-:W-:-:S04]  /*1430*/  LOP3.LUT R2, R2, 0x4000, R3, 0xd8, !PT ;  /* 0x0000400002027812 */ /* 0x002fc800078ed803 */
[----:B------:R-:W-:-:S05]  /*1440*/  LOP3.LUT R2, R2, 0x400000, RZ, 0xb8, !PT ;  /* 0x0040000002027812 */ /* 0x000fca00078eb8ff */
[----:B------:R1:W-:Y:S02]  /*1450*/  STS [UR8+0x8], R2 ;  /* 0x00000802ff007988 */ /* 0x0003e40008000808 */
.L_x_50:
[----:B------:R-:W-:Y:S05]  /*1460*/  BSYNC.RELIABLE B3 ;  /* 0x0000000000037941 */ /* 0x000fea0003800100 */
.L_x_41:
[----:B-1--45:R-:W1:Y:S02]  /*1470*/  @!P3 LDS R2, [UR8+0x8] ;  /* 0x00000808ff02b984 */ /* 0x032e640008000800 */
[----:B-1----:R-:W-:-:S05]  /*1480*/  @!P3 LOP3.LUT R2, R2, 0x8000, RZ, 0xb8, !PT ;  /* 0x000080000202b812 */ /* 0x002fca00078eb8ff */
[----:B------:R1:W-:Y:S02]  /*1490*/  @!P3 STS [UR8+0x8], R2 ;  /* 0x00000802ff00b988 */ /* 0x0003e40008000808 */
.L_x_51:
[----:B------:R-:W-:Y:S05]  /*14a0*/  BSYNC.RECONVERGENT B4 ;  /* 0x0000000000047941 */ /* 0x000fea0003800200 */
.L_x_40:
[----:B------:R-:W-:Y:S05]  /*14b0*/  WARPSYNC.ALL ;  /* 0x0000000000007948 */ /* 0x000fea0003800000 */
[----:B------:R-:W-:Y:S01]  /*14c0*/  NOP ;  /* 0x0000000000007918 */ /* 0x000fe20000000000 */
[----:B------:R-:W-:-:S04]  /*14d0*/  UIADD3 UR4, UPT, UPT, UR4, 0x100, URZ ;  /* 0x0000010004047890 */ /* 0x000fc8000fffe0ff */
[----:B------:R-:W-:-:S04]  /*14e0*/  UIADD3 UR20, UP0, UPT, UR4, UR20, URZ ;  /* 0x0000001404147290 */ /* 0x000fc8000ff1e0ff */
[----:B------:R-:W-:Y:S01]  /*14f0*/  ULEA.HI.X.SX32 UR21, UR4, UR21, 0x1, UP0 ;  /* 0x0000001504157291 */ /* 0x000fe200080f0eff */
[----:B------:R-:W-:Y:S11]  /*1500*/  @P0 BRA `(.L_x_52) ;  /* 0x0000000000300947 */ /* 0x000ff60003800000 */
[----:B-1--45:R-:W1:Y:S01]  /*1510*/  S2R R2, SR_LANEID ;  /* 0x0000000000027919 */ /* 0x032e620000000000 */
[----:B------:R-:W-:Y:S05]  /*1520*/  WARPSYNC.ALL ;  /* 0x0000000000007948 */ /* 0x000fea0003800000 */
[----:B------:R-:W-:Y:S01]  /*1530*/  NOP ;  /* 0x0000000000007918 */ /* 0x000fe20000000000 */
[----:B-123--:R-:W-:-:S05]  /*1540*/  IMAD.SHL.U32 R4, R2, 0x4, RZ ;  /* 0x0000000402047824 */ /* 0x00efca00078e00ff */
        /* <DEDUP_REMOVED lines=8> */
.L_x_52:
[----:B------:R-:W-:Y:S05]  /*15d0*/  @P0 BRA `(.L_x_53) ;  /* 0x00000000000c0947 */ /* 0x000fea0003800000 */
[----:B------:R0:W-:Y:S01]  /*15e0*/  UTMACMDFLUSH ;  /* 0x00000000000079b7 */ /* 0x0001e20000000000 */
[----:B------:R-:W-:Y:S05]  /*15f0*/  @P0 BRA `(.L_x_53) ;  /* 0x0000000000040947 */ /* 0x000fea0003800000 */
[----:B------:R-:W-:-:S04]  /*1600*/  DEPBAR.LE SB0, 0x0 ;  /* 0x000080000000791a */ /* 0x000fc80000000000 */
.L_x_53:
[----:B------:R-:W-:Y:S05]  /*1610*/  WARPSYNC.ALL ;  /* 0x0000000000007948 */ /* 0x000fea0003800000 */
[----:B------:R-:W-:Y:S01]  /*1620*/  NOP ;  /* 0x0000000000007918 */ /* 0x000fe20000000000 */
[----:B--2---:R-:W-:Y:S01]  /*1630*/  BAR.SYNC.DEFER_BLOCKING 0x0 ;  /* 0x0000000000007b1d */ /* 0x004fe20000010000 */
[----:B-1--45:R-:W-:Y:S01]  /*1640*/  SHF.R.U32.HI R2, RZ, 0x5, R0 ;  /* 0x00000005ff027819 */ /* 0x032fe20000011600 */
[----:B------:R-:W-:-:S03]  /*1650*/  UIADD3 UR12, UPT, UPT, UR8, 0x4820, URZ ;  /* 0x00004820080c7890 */ /* 0x000fc6000fffe0ff */
[----:B------:R-:W-:Y:S01]  /*1660*/  R2UR UR22, R2 ;  /* 0x00000000021672ca */ /* 0x000fe200000e0000 */
[----:B------:R-:W-:Y:S01]  /*1670*/  VOTEU.ALL UP0, P3 ;  /* 0x0000000000ff7886 */ /* 0x000fe20001800000 */
[----:B------:R-:W-:Y:S01]  /*1680*/  UMOV UR4, 0x1 ;  /* 0x0000000100047882 */ /* 0x000fe20000000000 */
[----:B------:R-:W-:Y:S01]  /*1690*/  VOTEU.ALL UP1, P3 ;  /* 0x0000000000ff7886 */ /* 0x000fe20001820000 */
[----:B------:R-:W-:Y:S02]  /*16a0*/  BSSY.RECONVERGENT B4, `(.L_x_54) ;  /* 0x0000018000047945 */ /* 0x000fe40003800200 */
[----:B------:R-:W-:-:S04]  /*16b0*/  @!UP0 UIADD3 UR10, UPT, UPT, -UR4, 0x100000, URZ ;  /* 0x00100000040a8890 */ /* 0x000fc8000fffe1ff */
[----:B------:R-:W-:Y:S02]  /*16c0*/  @!UP0 USHF.L.U32 UR11, UR10, 0xb, URZ ;  /* 0x0000000b0a0b8899 */ /* 0x000fe400080006ff */
[----:B------:R-:W-:Y:S02]  /*16d0*/  @!UP0 USHF.L.U32 UR10, UR10, 0x1, URZ ;  /* 0x000000010a0a8899 */ /* 0x000fe400080006ff */
[----:B------:R-:W-:-:S04]  /*16e0*/  @!UP0 UIADD3 UR4, UPT, UPT, -UR4, 0x100000, URZ ;  /* 0x0010000004048890 */ /* 0x000fc8000fffe1ff */
[----:B------:R-:W-:Y:S02]  /*16f0*/  @!UP0 USHF.L.U32 UR5, UR4, 0xb, URZ ;  /* 0x0000000b04058899 */ /* 0x000fe400080006ff */
[----:B------:R-:W-:Y:S01]  /*1700*/  @!UP0 USHF.L.U32 UR4, UR4, 0x1, URZ ;  /* 0x0000000104048899 */ /* 0x000fe200080006ff */
[----:B------:R-:W-:Y:S01]  /*1710*/  VOTEU.ALL UP0, P3 ;  /* 0x0000000000ff7886 */ /* 0x000fe20001800000 */
[----:B------:R-:W1:Y:S04]  /*1720*/  FENCE.VIEW.ASYNC.S ;  /* 0x00000000000073c6 */ /* 0x000e680000000000 */
[----:B-1----:R1:W2:Y:S06]  /*1730*/  @!UP0 SYNCS.EXCH.64 URZ, [UR8+0x4800], UR10 ;  /* 0x0048000a08ff85b2 */ /* 0x0022ac0008000100 */
[----:B------:R1:W2:Y:S02]  /*1740*/  @!UP1 SYNCS.EXCH.64 URZ, [UR8+0x4820], UR4 ;  /* 0x0048200408ff95b2 */ /* 0x0002a40008000100 */
[----:B--2---:R-:W-:Y:S06]  /*1750*/  BAR.SYNC.DEFER_BLOCKING 0x0 ;  /* 0x0000000000007b1d */ /* 0x004fec0000010000 */
[----:B------:R-:W-:Y:S05]  /*1760*/  @P3 BRA `(.L_x_55) ;  /* 0x00000000002c3947 */ /* 0x000fea0003800000 */
[----:B-1----:R-:W-:Y:S02]  /*1770*/  UMOV UR4, 0x1 ;  /* 0x0000000100047882 */ /* 0x002fe40000000000 */
[----:B------:R-:W-:-:S04]  /*1780*/  UIADD3 UR10, UPT, UPT, -UR4, 0x100000, URZ ;  /* 0x00100000040a7890 */ /* 0x000fc8000fffe1ff */
[----:B------:R-:W-:Y:S02]  /*1790*/  USHF.L.U32 UR11, UR10, 0xb, URZ ;  /* 0x0000000b0a0b7899 */ /* 0x000fe400080006ff */
[----:B------:R-:W-:Y:S02]  /*17a0*/  USHF.L.U32 UR10, UR10, 0x1, URZ ;  /* 0x000000010a0a7899 */ /* 0x000fe400080006ff */
[----:B------:R-:W-:-:S04]  /*17b0*/  UIADD3 UR4, UPT, UPT, -UR4, 0x100000, URZ ;  /* 0x0010000004047890 */ /* 0x000fc8000fffe1ff */
[----:B------:R-:W-:Y:S02]  /*17c0*/  USHF.L.U32 UR5, UR4, 0xb, URZ ;  /* 0x0000000b04057899 */ /* 0x000fe400080006ff */
[----:B------:R-:W-:Y:S01]  /*17d0*/  USHF.L.U32 UR4, UR4, 0x1, URZ ;  /* 0x0000000104047899 */ /* 0x000fe200080006ff */
[----:B------:R-:W1:Y:S03]  /*17e0*/  FENCE.VIEW.ASYNC.S ;  /* 0x00000000000073c6 */ /* 0x000e660000000000 */
[----:B-1----:R2:W4:Y:S08]  /*17f0*/  SYNCS.EXCH.64 URZ, [UR8+0x4808], UR10 ;  /* 0x0048080a08ff75b2 */ /* 0x0025300008000100 */
[----:B------:R2:W5:Y:S02]  /*1800*/  SYNCS.EXCH.64 URZ, [UR8+0x4828], UR4 ;  /* 0x0048280408ff75b2 */ /* 0x0005640008000100 */
[----:B--2---:R-:W-:Y:S01]  /*1810*/  NOP ;  /* 0x0000000000007918 */ /* 0x004fe20000000000 */
.L_x_55:
[----:B-1----:R-:W-:Y:S05]  /*1820*/  BSYNC.RECONVERGENT B4 ;  /* 0x0000000000047941 */ /* 0x002fea0003800200 */
.L_x_54:
[----:B----45:R-:W-:Y:S01]  /*1830*/  BAR.SYNC.DEFER_BLOCKING 0x0 ;  /* 0x0000000000007b1d */ /* 0x030fe20000010000 */
[----:B------:R-:W-:Y:S01]  /*1840*/  USHF.L.U32 UR15, UR7, 0x7, URZ ;  /* 0x00000007070f7899 */ /* 0x000fe200080006ff */
[----:B------:R-:W-:Y:S01]  /*1850*/  ISETP.GE.AND P0, PT, R10, 0x1, PT ;  /* 0x000000010a00780c */ /* 0x000fe20003f06270 */
[----:B------:R-:W-:-:S03]  /*1860*/  USHF.L.U32 UR19, UR9, 0x6, URZ ;  /* 0x0000000609137899 */ /* 0x000fc600080006ff */
[----:B------:R-:W-:Y:S04]  /*1870*/  BSSY.RECONVERGENT B4, `(.L_x_56) ;  /* 0x000000d000047945 */ /* 0x000fe80003800200 */
[----:B------:R-:W-:Y:S05]  /*1880*/  @P3 BRA `(.L_x_57) ;  /* 0x00000000002c3947 */ /* 0x000fea0003800000 */
[----:B------:R-:W-:Y:S02]  /*1890*/  UMOV UR4, 0x1 ;  /* 0x0000000100047882 */ /* 0x000fe40000000000 */
[----:B------:R-:W-:-:S04]  /*18a0*/  UIADD3 UR10, UPT, UPT, -UR4, 0x100000, URZ ;  /* 0x00100000040a7890 */ /* 0x000fc8000fffe1ff */
[----:B------:R-:W-:Y:S02]  /*18b0*/  USHF.L.U32 UR11, UR10, 0xb, URZ ;  /* 0x0000000b0a0b7899 */ /* 0x000fe400080006ff */
[----:B------:R-:W-:Y:S02]  /*18c0*/  USHF.L.U32 UR10, UR10, 0x1, URZ ;  /* 0x000000010a0a7899 */ /* 0x000fe400080006ff */
[----:B------:R-:W-:-:S04]  /*18d0*/  UIADD3 UR4, UPT, UPT, -UR4, 0x100000, URZ ;  /* 0x0010000004047890 */ /* 0x000fc8000fffe1ff */
[----:B------:R-:W-:Y:S02]  /*18e0*/  USHF.L.U32 UR5, UR4, 0xb, URZ ;  /* 0x0000000b04057899 */ /* 0x000fe400080006ff */
[----:B------:R-:W-:Y:S01]  /*18f0*/  USHF.L.U32 UR4, UR4, 0x1, URZ ;  /* 0x0000000104047899 */ /* 0x000fe200080006ff */
[----:B------:R-:W1:Y:S03]  /*1900*/  FENCE.VIEW.ASYNC.S ;  /* 0x00000000000073c6 */ /* 0x000e660000000000 */
[----:B-1----:R1:W2:Y:S08]  /*1910*/  SYNCS.EXCH.64 URZ, [UR8+0x4810], UR10 ;  /* 0x0048100a08ff75b2 */ /* 0x0022b00008000100 */
[----:B------:R1:W4:Y:S01]  /*1920*/  SYNCS.EXCH.64 URZ, [UR8+0x4830], UR4 ;  /* 0x0048300408ff75b2 */ /* 0x0003220008000100 */
[----:B------:R-:W-:Y:S01]  /*1930*/  NOP ;  /* 0x0000000000007918 */ /* 0x000fe20000000000 */
.L_x_57:
[----:B-1----:R-:W-:Y:S05]  /*1940*/  BSYNC.RECONVERGENT B4 ;  /* 0x0000000000047941 */ /* 0x002fea0003800200 */
.L_x_56:
[----:B------:R-:W-:Y:S05]  /*1950*/  @!P0 BRA `(.L_x_58) ;  /* 0x0000000400cc8947 */ /* 0x000fea0003800000 */
[----:B--2-4-:R-:W-:Y:S01]  /*1960*/  BAR.SYNC.DEFER_BLOCKING 0x0 ;  /* 0x0000000000007b1d */ /* 0x014fe20000010000 */
[----:B------:R-:W-:Y:S01]  /*1970*/  @!P3 IMAD.MOV.U32 R2, RZ, RZ, 0x1800 ;  /* 0x00001800ff02b424 */ /* 0x000fe200078e00ff */
[----:B------:R-:W-:Y:S02]  /*1980*/  ELECT P1, URZ, PT ;  /* 0x0000000000ff782f */ /* 0x000fe40003820000 */
[----:B------:R-:W-:Y:S02]  /*1990*/  ELECT P0, URZ, PT ;  /* 0x0000000000ff782f */ /* 0x000fe40003800000 */
[C---:B------:R-:W-:Y:S01]  /*19a0*/  ISETP.LT.U32.AND P1, PT, R68.reuse, 0x20, P1 ;  /* 0x000000204400780c */ /* 0x040fe20000f21070 */
[----:B------:R-:W-:Y:S01]  /*19b0*/  UMOV UR11, UR15 ;  /* 0x0000000f000b7c82 */ /* 0x000fe20008000000 */
[----:B------:R-:W-:Y:S01]  /*19c0*/  ISETP.LT.U32.AND P0, PT, R68, 0x20, P0 ;  /* 0x000000204400780c */ /* 0x000fe20000701070 */
[----:B------:R-:W-:-:S10]  /*19d0*/  UIADD3 UR16, UPT, UPT, UR8, 0x3000, URZ ;  /* 0x0000300008107890 */ /* 0x000fd4000fffe0ff */
[----:B------:R-:W-:Y:S01]  /*19e0*/  VOTEU.ANY UP0, P1 ;  /* 0x0000000000ff7886 */ /* 0x000fe20000800100 */
[----:B------:R-:W-:Y:S01]  /*19f0*/  VOTEU.ANY UP2, P1 ;  /* 0x0000000000ff7886 */ /* 0x000fe20000840100 */
[----:B------:R-:W-:Y:S01]  /*1a00*/  VOTEU.ANY UP1, P0 ;  /* 0x0000000000ff7886 */ /* 0x000fe20000020100 */
[----:B------:R-:W-:Y:S01]  /*1a10*/  VOTEU.ANY UP3, P0 ;  /* 0x0000000000ff7886 */ /* 0x000fe20000060100 */
[----:B------:R1:W-:Y:S01]  /*1a20*/  @!P3 SYNCS.ARRIVE.TRANS64 RZ, [UR8+0x4800], R2 ;  /* 0x00480002ffffb9a7 */ /* 0x0003e20008000008 */
[----:B------:R2:W-:Y:S06]  /*1a30*/  MEMBAR.ALL.CTA ;  /* 0x0000000000007992 */ /* 0x0005ec0000008000 */
[----:B--2---:R-:W2:Y:S01]  /*1a40*/  FENCE.VIEW.ASYNC.S ;  /* 0x00000000000073c6 */ /* 0x004ea20000000000 */
[----:B------:R-:W-:Y:S01]  /*1a50*/  @UP0 UIADD3 UR9, UPT, UPT, UR8, 0x4800, URZ ;  /* 0x0000480008090890 */ /* 0x000fe2000fffe0ff */
[----:B------:R-:W-:Y:S01]  /*1a60*/  @UP0 UMOV UR10, URZ ;  /* 0x000000ff000a0c82 */ /* 0x000fe20008000000 */
[----:B------:R-:W-:Y:S01]  /*1a70*/  @UP1 UIADD3 UR17, UPT, UPT, UR8, 0x4800, URZ ;  /* 0x0000480008111890 */ /* 0x000fe2000fffe0ff */
[----:B------:R-:W-:Y:S01]  /*1a80*/  @UP1 UMOV UR18, URZ ;  /* 0x000000ff00121c82 */ /* 0x000fe20008000000 */
[----:B------:R-:W-:Y:S01]  /*1a90*/  UISETP.NE.U32.AND UP0, UPT, UR22, URZ, UPT ;  /* 0x000000ff1600728c */ /* 0x000fe2000bf05070 */
[----:B--2---:R-:W-:Y:S06]  /*1aa0*/  BAR.SYNC.DEFER_BLOCKING 0x0 ;  /* 0x0000000000007b1d */ /* 0x004fec0000010000 */
[----:B------:R1:W-:Y:S02]  /*1ab0*/  @UP2 UTMALDG.2D [UR8], [UR24] ;  /* 0x00000008180025b4 */ /* 0x0003e40008008000 */
[----:B------:R-:W-:Y:S06]  /*1ac0*/  BAR.SYNC.DEFER_BLOCKING 0x0 ;  /* 0x0000000000007b1d */ /* 0x000fec0000010000 */
[----:B------:R1:W-:Y:S02]  /*1ad0*/  @UP3 UTMALDG.2D [UR16], [UR26] ;  /* 0x000000101a0035b4 */ /* 0x0003e40008008000 */
[----:B------:R-:W-:Y:S06]  /*1ae0*/  BAR.SYNC.DEFER_BLOCKING 0x0 ;  /* 0x0000000000007b1d */ /* 0x000fec0000010000 */
[----:B------:R-:W2:Y:S02]  /*1af0*/  SYNCS.PHASECHK.TRANS64.TRYWAIT P0, [UR8+0x4800], RZ ;  /* 0x004800ffff0075a7 */ /* 0x000ea40008001108 */
[----:B-12---:R-:W-:Y:S05]  /*1b00*/  @!P0 BRA `(.L_x_59) ;  /* 0x0000000c004c8947 */ /* 0x006fea0003800000 */
.L_x_75:
[----:B------:R-:W-:Y:S05]  /*1b10*/  BRA.U UP0, `(.L_x_60) ;  /* 0x0000000100287547 */ /* 0x000fea000b800000 */
[----:B------:R-:W-:Y:S02]  /*1b20*/  USHF.R.U32.HI UR4, URZ, 0x4, UR8 ;  /* 0x00000004ff047899 */ /* 0x000fe40008011608 */
[----:B------:R-:W-:Y:S02]  /*1b30*/  USHF.R.U32.HI UR6, URZ, 0x4, UR16 ;  /* 0x00000004ff067899 */ /* 0x000fe40008011610 */
[----:B------:R-:W-:Y:S02]  /*1b40*/  USGXT.U32 UR4, UR4, 0xe ;  /* 0x0000000e0404789a */ /* 0x000fe40008000000 */
[----:B------:R-:W-:Y:S01]  /*1b50*/  USGXT.U32 UR6, UR6, 0xe ;  /* 0x0000000e0606789a */ /* 0x000fe20008000000 */
[----:B------:R-:W-:Y:S01]  /*1b60*/  UMOV UR10, 0x0 ;  /* 0x00000000000a7882 */ /* 0x000fe20000000000 */
[----:B------:R-:W-:Y:S01]  /*1b70*/  UMOV UR11, 0x8100010 ;  /* 0x08100010000b7882 */ /* 0x000fe20000000000 */
[----:B------:R-:W-:Y:S01]  /*1b80*/  UMOV UR5, 0xc0004010 ;  /* 0xc000401000057882 */ /* 0x000fe20000000000 */
[----:B------:R-:W-:-:S05]  /*1b90*/  UMOV UR7, 0xc0004010 ;  /* 0xc000401000077882 */ /* 0x000fca0000000000 */
[----:B------:R1:W-:Y:S01]  /*1ba0*/  UTCQMMA gdesc[UR4], gdesc[UR6], tmem[UR23], tmem[UR10], idesc[UR11], !UPT ;  /* 0x00ff0a06040075ea */ /* 0x0003e2000f800317 */
[----:B------:R-:W-:Y:S02]  /*1bb0*/  NOP ;  /* 0x0000000000007918 */ /* 0x000fe40000000000 */
.L_x_60:
[----:B------:R-:W-:Y:S01]  /*1bc0*/  ELECT P0, URZ, PT ;  /* 0x0000000000ff782f */ /* 0x000fe20003800000 */
[----:B-1----:R-:W-:Y:S01]  /*1bd0*/  UMOV UR4, UR12 ;  /* 0x0000000c00047c82 */ /* 0x002fe20008000000 */
[----:B------:R-:W-:Y:S02]  /*1be0*/  UMOV UR5, URZ ;  /* 0x000000ff00057c82 */ /* 0x000fe40008000000 */
[----:B------:R-:W-:-:S13]  /*1bf0*/  ISETP.LT.U32.AND P0, PT, R68, 0x20, P0 ;  /* 0x000000204400780c */ /* 0x000fda0000701070 */
[----:B------:R-:W-:Y:S01]  /*1c00*/  VOTEU.ANY UP0, P0 ;  /* 0x0000000000ff7886 */ /* 0x000fe20000000100 */
[----:B------:R-:W-:Y:S01]  /*1c10*/  VOTEU.ANY UP1, P0 ;  /* 0x0000000000ff7886 */ /* 0x000fe20000020100 */
[----:B------:R-:W-:-:S03]  /*1c20*/  ISETP.GE.U32.AND P0, PT, R10, 0x21, PT ;  /* 0x000000210a00780c */ /* 0x000fc60003f06070 */
[----:B------:R-:W-:Y:S02]  /*1c30*/  @UP0 UMOV UR4, UR4 ;  /* 0x0000000400040c82 */ /* 0x000fe40008000000 */
[----:B------:R1:W-:Y:S01]  /*1c40*/  @UP1 UTCBAR [UR4], URZ ;  /* 0x000000ff040013e9 */ /* 0x0003e200080000ff */
[----:B------:R-:W-:Y:S06]  /*1c50*/  BAR.SYNC.DEFER_BLOCKING 0x0 ;  /* 0x0000000000007b1d */ /* 0x000fec0000010000 */
[----:B------:R-:W2:Y:S02]  /*1c60*/  SYNCS.PHASECHK.TRANS64.TRYWAIT P1, [UR8+0x4820], RZ ;  /* 0x004820ffff0075a7 */ /* 0x000ea40008021108 */
[----:B-12---:R-:W-:Y:S05]  /*1c70*/  @!P1 BRA `(.L_x_61) ;  /* 0x0000000800fc9947 */ /* 0x006fea0003800000 */
.L_x_76:
[----:B------:R-:W-:Y:S01]  /*1c80*/  UMOV UR4, URZ ;  /* 0x000000ff00047c82 */ /* 0x000fe20008000000 */
[----:B------:R-:W-:Y:S05]  /*1c90*/  @!P0 BRA `(.L_x_58) ;  /* 0x0000000000fc8947 */ /* 0x000fea0003800000 */
[----:B------:R-:W1:Y:S01]  /*1ca0*/  LDCU UR28, c[0x0][0x3a0] ;  /* 0x00007400ff1c77ac */ /* 0x000e620008000800 */
[----:B------:R-:W-:Y:S01]  /*1cb0*/  UMOV UR5, 0x1 ;  /* 0x0000000100057882 */ /* 0x000fe20000000000 */
[----:B------:R-:W-:-:S05]  /*1cc0*/  UMOV UR14, 0x20 ;  /* 0x00000020000e7882 */ /* 0x000fca0000000000 */
.L_x_65:
[----:B------:R-:W-:Y:S01]  /*1cd0*/  BAR.SYNC.DEFER_BLOCKING 0x0 ;  /* 0x0000000000007b1d */ /* 0x000fe20000010000 */
[----:B------:R-:W-:Y:S01]  /*1ce0*/  ULEA UR9, UR5, UR8, 0x3 ;  /* 0x0000000805097291 */ /* 0x000fe2000f8e18ff */
[----:B------:R-:W-:Y:S01]  /*1cf0*/  @!P3 IMAD.MOV.U32 R2, RZ, RZ, 0x1800 ;  /* 0x00001800ff02b424 */ /* 0x000fe200078e00ff */
[----:B------:R-:W-:Y:S01]  /*1d00*/  ELECT P1, URZ, PT ;  /* 0x0000000000ff782f */ /* 0x000fe20003820000 */
[----:B------:R-:W-:-:S03]  /*1d10*/  ULEA UR12, UR5, UR8, 0xc ;  /* 0x00000008050c7291 */ /* 0x000fc6000f8e60ff */
[----:B------:R-:W-:Y:S02]  /*1d20*/  ISETP.LT.U32.AND P1, PT, R68, 0x20, P1 ;  /* 0x000000204400780c */ /* 0x000fe40000f21070 */
[----:B------:R-:W-:Y:S01]  /*1d30*/  ELECT P0, URZ, PT ;  /* 0x0000000000ff782f */ /* 0x000fe20003800000 */
[----:B------:R-:W-:-:S03]  /*1d40*/  ULEA UR16, UR5, UR8, 0xb ;  /* 0x0000000805107291 */ /* 0x000fc6000f8e58ff */
[----:B------:R-:W-:Y:S01]  /*1d50*/  ISETP.LT.U32.AND P0, PT, R68, 0x20, P0 ;  /* 0x000000204400780c */ /* 0x000fe20000701070 */
[----:B------:R-:W-:Y:S01]  /*1d60*/  UMOV UR18, UR14 ;  /* 0x0000000e00127c82 */ /* 0x000fe20008000000 */
[----:B------:R-:W-:Y:S02]  /*1d70*/  UIADD3 UR16, UPT, UPT, UR16, 0x3000, URZ ;  /* 0x0000300010107890 */ /* 0x000fe4000fffe0ff */
[----:B------:R-:W-:-:S03]  /*1d80*/  USHF.L.U32 UR6, UR4, 0x1f, URZ ;  /* 0x0000001f04067899 */ /* 0x000fc600080006ff */
[----:B------:R-:W-:Y:S01]  /*1d90*/  VOTEU.ANY UP0, P1 ;  /* 0x0000000000ff7886 */ /* 0x000fe20000800100 */
[----:B------:R2:W-:Y:S01]  /*1da0*/  @!P3 SYNCS.ARRIVE.TRANS64 RZ, [UR9+0x4800], R2 ;  /* 0x00480002ffffb9a7 */ /* 0x0005e20008000009 */
[----:B------:R4:W-:Y:S06]  /*1db0*/  MEMBAR.ALL.CTA ;  /* 0x0000000000007992 */ /* 0x0009ec0000008000 */
[----:B----4-:R-:W4:Y:S01]  /*1dc0*/  FENCE.VIEW.ASYNC.S ;  /* 0x00000000000073c6 */ /* 0x010f220000000000 */
[----:B------:R-:W-:Y:S01]  /*1dd0*/  @UP0 UIADD3 UR13, UPT, UPT, UR9, 0x4800, URZ ;  /* 0x00004800090d0890 */ /* 0x000fe2000fffe0ff */
[----:B----4-:R-:W-:Y:S01]  /*1de0*/  VOTEU.ANY UP0, P1 ;  /* 0x0000000000ff7886 */ /* 0x010fe20000800100 */
[----:B------:R-:W-:Y:S01]  /*1df0*/  VOTEU.ANY UP1, P0 ;  /* 0x0000000000ff7886 */ /* 0x000fe20000020100 */
[----:B--2---:R-:W-:-:S04]  /*1e00*/  IMAD.U32 R2, RZ, RZ, UR6 ;  /* 0x00000006ff027e24 */ /* 0x004fc8000f8e00ff */
[----:B------:R-:W-:Y:S01]  /*1e10*/  @UP1 UIADD3 UR17, UPT, UPT, UR9, 0x4800, URZ ;  /* 0x0000480009111890 */ /* 0x000fe2000fffe0ff */
[----:B------:R-:W-:Y:S01]  /*1e20*/  VOTEU.ANY UP1, P0 ;  /* 0x0000000000ff7886 */ /* 0x000fe20000020100 */
[----:B------:R-:W-:Y:S06]  /*1e30*/  BAR.SYNC.DEFER_BLOCKING 0x0 ;  /* 0x0000000000007b1d */ /* 0x000fec0000010000 */
[----:B------:R2:W-:Y:S01]  /*1e40*/  @UP0 UTMALDG.2D [UR12], [UR24] ;  /* 0x0000000c180005b4 */ /* 0x0005e20008008000 */
[----:B------:R-:W-:Y:S01]  /*1e50*/  UISETP.NE.U32.AND UP0, UPT, UR22, URZ, UPT ;  /* 0x000000ff1600728c */ /* 0x000fe2000bf05070 */
[----:B------:R-:W-:Y:S06]  /*1e60*/  BAR.SYNC.DEFER_BLOCKING 0x0 ;  /* 0x0000000000007b1d */ /* 0x000fec0000010000 */
[----:B------:R2:W-:Y:S02]  /*1e70*/  @UP1 UTMALDG.2D [UR16], [UR26] ;  /* 0x000000101a0015b4 */ /* 0x0005e40008008000 */
[----:B------:R-:W-:Y:S06]  /*1e80*/  BAR.SYNC.DEFER_BLOCKING 0x0 ;  /* 0x0000000000007b1d */ /* 0x000fec0000010000 */
[----:B------:R-:W4:Y:S02]  /*1e90*/  SYNCS.PHASECHK.TRANS64.TRYWAIT P0, [UR9+0x4800], R2 ;  /* 0x00480002ff0075a7 */ /* 0x000f240008001109 */
[----:B--2-4-:R-:W-:Y:S05]  /*1ea0*/  @!P0 BRA `(.L_x_62) ;  /* 0x00000008007c8947 */ /* 0x014fea0003800000 */
.L_x_77:
        /* <DEDUP_REMOVED lines=9> */
[----:B------:R2:W-:Y:S01]  /*1f40*/  UTCQMMA gdesc[UR6], gdesc[UR10], tmem[UR23], tmem[UR12], idesc[UR13], UPT ;  /* 0x00ff0c0a060075ea */ /* 0x0005e2000b800317 */
[----:B------:R-:W-:Y:S02]  /*1f50*/  NOP ;  /* 0x0000000000007918 */ /* 0x000fe40000000000 */
.L_x_63:
[----:B------:R-:W-:Y:S01]  /*1f60*/  ELECT P0, URZ, PT ;  /* 0x0000000000ff782f */ /* 0x000fe20003800000 */
[----:B--2---:R-:W-:-:S03]  /*1f70*/  UIADD3 UR6, UPT, UPT, UR9, 0x4820, URZ ;  /* 0x0000482009067890 */ /* 0x004fc6000fffe0ff */
[----:B------:R-:W-:Y:S01]  /*1f80*/  ISETP.LT.U32.AND P0, PT, R68, 0x20, P0 ;  /* 0x000000204400780c */ /* 0x000fe20000701070 */
[----:B------:R-:W-:-:S12]  /*1f90*/  UMOV UR7, URZ ;  /* 0x000000ff00077c82 */ /* 0x000fd80008000000 */
[----:B------:R-:W-:Y:S01]  /*1fa0*/  VOTEU.ANY UP0, P0 ;  /* 0x0000000000ff7886 */ /* 0x000fe20000000100 */
[----:B------:R-:W-:-:S04]  /*1fb0*/  VOTEU.ANY UP1, P0 ;  /* 0x0000000000ff7886 */ /* 0x000fc80000020100 */
[----:B------:R-:W-:Y:S02]  /*1fc0*/  @UP0 UMOV UR6, UR6 ;  /* 0x0000000600060c82 */ /* 0x000fe40008000000 */
[----:B------:R2:W-:Y:S01]  /*1fd0*/  @UP1 UTCBAR [UR6], URZ ;  /* 0x000000ff060013e9 */ /* 0x0005e200080000ff */
[----:B------:R-:W-:Y:S06]  /*1fe0*/  BAR.SYNC.DEFER_BLOCKING 0x0 ;  /* 0x0000000000007b1d */ /* 0x000fec0000010000 */
[----:B------:R-:W4:Y:S02]  /*1ff0*/  SYNCS.PHASECHK.TRANS64.TRYWAIT P0, [UR9+0x4820], R2 ;  /* 0x00482002ff0075a7 */ /* 0x000f240008001109 */
[----:B--2-4-:R-:W-:Y:S05]  /*2000*/  @!P0 BRA `(.L_x_64) ;  /* 0x0000000800308947 */ /* 0x014fea0003800000 */
.L_x_78:
[----:B------:R-:W-:Y:S02]  /*2010*/  UIADD3 UR5, UPT, UPT, UR5, 0x1, URZ ;  /* 0x0000000105057890 */ /* 0x000fe4000fffe0ff */
[----:B------:R-:W-:Y:S02]  /*2020*/  UIADD3 UR14, UPT, UPT, UR14, 0x20, URZ ;  /* 0x000000200e0e7890 */ /* 0x000fe4000fffe0ff */
[----:B------:R-:W-:-:S04]  /*2030*/  UISETP.NE.U32.AND UP0, UPT, UR5, 0x3, UPT ;  /* 0x000000030500788c */ /* 0x000fc8000bf05070 */
[----:B------:R-:W-:Y:S02]  /*2040*/  USEL UR6, URZ, 0x1, UP0 ;  /* 0x00000001ff067887 */ /* 0x000fe40008000000 */
[----:B------:R-:W-:Y:S02]  /*2050*/  USEL UR5, UR5, URZ, UP0 ;  /* 0x000000ff05057287 */ /* 0x000fe40008000000 */
[----:B-1----:R-:W-:Y:S02]  /*2060*/  UISETP.GE.AND UP0, UPT, UR14, UR28, UPT ;  /* 0x0000001c0e00728c */ /* 0x002fe4000bf06270 */
[----:B------:R-:W-:-:S07]  /*2070*/  ULOP3.LUT UR4, UR4, UR6, URZ, 0x3c, !UPT ;  /* 0x0000000604047292 */ /* 0x000fce000f8e3cff */
[----:B------:R-:W-:Y:S05]  /*2080*/  BRA.U !UP0, `(.L_x_65) ;  /* 0xfffffffd08107547 */ /* 0x000fea000b83ffff */
.L_x_58:
[----:B--2-4-:R-:W-:Y:S06]  /*2090*/  BAR.SYNC.DEFER_BLOCKING 0x0 ;  /* 0x0000000000007b1d */ /* 0x014fec0000010000 */
[----:B------:R-:W-:Y:S04]  /*20a0*/  BSSY.RECONVERGENT B4, `(.L_x_66) ;  /* 0x0000004000047945 */ /* 0x000fe80003800200 */
[----:B------:R-:W-:Y:S05]  /*20b0*/  @P3 BRA `(.L_x_67) ;  /* 0x0000000000083947 */ /* 0x000fea0003800000 */
[----:B------:R-:W1:Y:S02]  /*20c0*/  SYNCS.CCTL.IV [UR8+0x4800] ;  /* 0x00480000ff0079b1 */ /* 0x000e640008000008 */
[----:B-1----:R-:W1:Y:S02]  /*20d0*/  SYNCS.CCTL.IV [UR8+0x4820] ;  /* 0x00482000ff0079b1 */ /* 0x002e640008000008 */
.L_x_67:
[----:B------:R-:W-:Y:S05]  /*20e0*/  BSYNC.RECONVERGENT B4 ;  /* 0x0000000000047941 */ /* 0x000fea0003800200 */
.L_x_66:
[----:B-1----:R-:W-:Y:S06]  /*20f0*/  BAR.SYNC.DEFER_BLOCKING 0x0 ;  /* 0x0000000000007b1d */ /* 0x002fec0000010000 */
[----:B------:R-:W-:Y:S04]  /*2100*/  BSSY.RECONVERGENT B4, `(.L_x_68) ;  /* 0x0000004000047945 */ /* 0x000fe80003800200 */
[----:B------:R-:W-:Y:S05]  /*2110*/  @P3 BRA `(.L_x_69) ;  /* 0x0000000000083947 */ /* 0x000fea0003800000 */
[----:B------:R-:W1:Y:S02]  /*2120*/  SYNCS.CCTL.IV [UR8+0x4808] ;  /* 0x00480800ff0079b1 */ /* 0x000e640008000008 */
[----:B-1----:R-:W1:Y:S02]  /*2130*/  SYNCS.CCTL.IV [UR8+0x4828] ;  /* 0x00482800ff0079b1 */ /* 0x002e640008000008 */
.L_x_69:
[----:B------:R-:W-:Y:S05]  /*2140*/  BSYNC.RECONVERGENT B4 ;  /* 0x0000000000047941 */ /* 0x000fea0003800200 */
.L_x_68:
[----:B-1----:R-:W-:Y:S06]  /*2150*/  BAR.SYNC.DEFER_BLOCKING 0x0 ;  /* 0x0000000000007b1d */ /* 0x002fec0000010000 */
[----:B------:R-:W-:Y:S04]  /*2160*/  BSSY.RECONVERGENT B4, `(.L_x_70) ;  /* 0x0000004000047945 */ /* 0x000fe80003800200 */
[----:B------:R-:W-:Y:S05]  /*2170*/  @P3 BRA `(.L_x_71) ;  /* 0x0000000000083947 */ /* 0x000fea0003800000 */
[----:B------:R-:W1:Y:S02]  /*2180*/  SYNCS.CCTL.IV [UR8+0x4810] ;  /* 0x00481000ff0079b1 */ /* 0x000e640008000008 */
[----:B-1----:R-:W1:Y:S02]  /*2190*/  SYNCS.CCTL.IV [UR8+0x4830] ;  /* 0x00483000ff0079b1 */ /* 0x002e640008000008 */
.L_x_71:
[----:B------:R-:W-:Y:S05]  /*21a0*/  BSYNC.RECONVERGENT B4 ;  /* 0x0000000000047941 */ /* 0x000fea0003800200 */
.L_x_70:
[----:B------:R-:W-:Y:S01]  /*21b0*/  USHF.L.U32 UR22, UR22, 0x15, URZ ;  /* 0x0000001516167899 */ /* 0x000fe200080006ff */
[C---:B------:R-:W-:Y:S01]  /*21c0*/  IMAD.SHL.U32 R2, R0.reuse, 0x40, RZ ;  /* 0x0000004000027824 */ /* 0x040fe200078e00ff */
[----:B------:R-:W-:Y:S01]  /*21d0*/  ELECT P0, URZ, PT ;  /* 0x0000000000ff782f */ /* 0x000fe20003800000 */
[----:B------:R-:W-:Y:S01]  /*21e0*/  IMAD.SHL.U32 R3, R0, 0x8, RZ ;  /* 0x0000000800037824 */ /* 0x000fe200078e00ff */
[----:B------:R-:W-:Y:S02]  /*21f0*/  ULOP3.LUT UR22, UR22, 0x600000, URZ, 0xc0, !UPT ;  /* 0x0060000016167892 */ /* 0x000fe4000f8ec0ff */
[----:B------:R-:W-:Y:S01]  /*2200*/  LOP3.LUT R0, R2, 0x1fc0, RZ, 0xc0, !PT ;  /* 0x00001fc002007812 */ /* 0x000fe200078ec0ff */
[----:B------:R-:W-:Y:S01]  /*2210*/  UMOV UR9, UR19 ;  /* 0x0000001300097c82 */ /* 0x000fe20008000000 */
[----:B------:R-:W-:Y:S01]  /*2220*/  UIADD3 UR22, UPT, UPT, UR23, UR22, URZ ;  /* 0x0000001617167290 */ /* 0x000fe2000fffe0ff */
[----:B------:R-:W-:Y:S01]  /*2230*/  ISETP.LT.U32.AND P0, PT, R68, 0x20, P0 ;  /* 0x000000204400780c */ /* 0x000fe20000701070 */
[----:B------:R-:W-:Y:S01]  /*2240*/  UMOV UR10, UR15 ;  /* 0x0000000f000a7c82 */ /* 0x000fe20008000000 */
[----:B------:R-:W-:-:S04]  /*2250*/  LOP3.LUT R0, R0, 0x30, R3, 0xf8, !PT ;  /* 0x0000003000007812 */ /* 0x000fc800078ef803 */
[C---:B------:R-:W-:Y:S02]  /*2260*/  LOP3.LUT R2, R0.reuse, 0x10, RZ, 0x3c, !PT ;  /* 0x0000001000027812 */ /* 0x040fe400078e3cff */
[----:B---3--:R-:W2:Y:S01]  /*2270*/  LDTM.x64 R4, tmem[UR22] ;  /* 0x00000016000479ee */ /* 0x008ea20008340000 */
[----:B------:R-:W-:Y:S01]  /*2280*/  LOP3.LUT R3, R0, 0x20, RZ, 0x3c, !PT ;  /* 0x0000002000037812 */ /* 0x000fe200078e3cff */
[----:B------:R-:W-:-:S03]  /*2290*/  NOP ;  /* 0x0000000000007918 */ /* 0x000fc60000000000 */
[----:B--2---:R-:W-:Y:S01]  /*22a0*/  VOTEU.ANY UP1, P0 ;  /* 0x0000000000ff7886 */ /* 0x004fe20000020100 */
[----:B------:R-:W-:Y:S01]  /*22b0*/  VOTEU.ANY UP0, P0 ;  /* 0x0000000000ff7886 */ /* 0x000fe20000000100 */
[----:B------:R-:W-:Y:S02]  /*22c0*/  F2FP.SATFINITE.E4M3.F32.PACK_AB_MERGE_C R6, R7, R6, RZ ;  /* 0x000000060706723e */ /* 0x000fe400048070ff */
[----:B------:R-:W-:Y:S02]  /*22d0*/  F2FP.SATFINITE.E4M3.F32.PACK_AB_MERGE_C R10, R11, R10, RZ ;  /* 0x0000000a0b0a723e */ /* 0x000fe400048070ff */
[----:B------:R-:W-:Y:S02]  /*22e0*/  F2FP.SATFINITE.E4M3.F32.PACK_AB_MERGE_C R14, R15, R14, RZ ;  /* 0x0000000e0f0e723e */ /* 0x000fe400048070ff */
[----:B------:R-:W-:Y:S02]  /*22f0*/  F2FP.SATFINITE.E4M3.F32.PACK_AB_MERGE_C R7, R19, R18, RZ ;  /* 0x000000121307723e */ /* 0x000fe400048070ff */
[----:B------:R-:W-:-:S02]  /*2300*/  F2FP.SATFINITE.E4M3.F32.PACK_AB_MERGE_C R22, R23, R22, RZ ;  /* 0x000000161716723e */ /* 0x000fc400048070ff */
[----:B------:R-:W-:Y:S02]  /*2310*/  F2FP.SATFINITE.E4M3.F32.PACK_AB_MERGE_C R26, R27, R26, RZ ;  /* 0x0000001a1b1a723e */ /* 0x000fe400048070ff */
        /* <DEDUP_REMOVED lines=10> */
[----:B------:R-:W-:-:S02]  /*23c0*/  F2FP.SATFINITE.E4M3.F32.PACK_AB_MERGE_C R4, R5, R4, R6 ;  /* 0x000000040504723e */ /* 0x000fc40004807006 */
[----:B------:R-:W-:Y:S02]  /*23d0*/  F2FP.SATFINITE.E4M3.F32.PACK_AB_MERGE_C R5, R9, R8, R10 ;  /* 0x000000080905723e */ /* 0x000fe4000480700a */
[----:B------:R-:W-:Y:S02]  /*23e0*/  F2FP.SATFINITE.E4M3.F32.PACK_AB_MERGE_C R6, R13, R12, R14 ;  /* 0x0000000c0d06723e */ /* 0x000fe4000480700e */
[----:B------:R-:W-:Y:S02]  /*23f0*/  F2FP.SATFINITE.E4M3.F32.PACK_AB_MERGE_C R7, R17, R16, R7 ;  /* 0x000000101107723e */ /* 0x000fe40004807007 */
[----:B------:R-:W-:Y:S02]  /*2400*/  F2FP.SATFINITE.E4M3.F32.PACK_AB_MERGE_C R20, R21, R20, R22 ;  /* 0x000000141514723e */ /* 0x000fe40004807016 */
[----:B------:R-:W-:Y:S01]  /*2410*/  F2FP.SATFINITE.E4M3.F32.PACK_AB_MERGE_C R21, R25, R24, R26 ;  /* 0x000000181915723e */ /* 0x000fe2000480701a */
[----:B-1----:R1:W-:Y:S01]  /*2420*/  STS.128 [R0+UR8], R4 ;  /* 0x0000000400007988 */ /* 0x0023e20008000c08 */
[----:B------:R-:W-:-:S02]  /*2430*/  F2FP.SATFINITE.E4M3.F32.PACK_AB_MERGE_C R22, R29, R28, R30 ;  /* 0x0000001c1d16723e */ /* 0x000fc4000480701e */
[----:B------:R-:W-:Y:S02]  /*2440*/  F2FP.SATFINITE.E4M3.F32.PACK_AB_MERGE_C R23, R33, R32, R23 ;  /* 0x000000202117723e */ /* 0x000fe40004807017 */
[----:B------:R-:W-:Y:S02]  /*2450*/  F2FP.SATFINITE.E4M3.F32.PACK_AB_MERGE_C R36, R37, R36, R38 ;  /* 0x000000242524723e */ /* 0x000fe40004807026 */
[----:B------:R-:W-:Y:S01]  /*2460*/  F2FP.SATFINITE.E4M3.F32.PACK_AB_MERGE_C R37, R41, R40, R42 ;  /* 0x000000282925723e */ /* 0x000fe2000480702a */
[----:B------:R1:W-:Y:S01]  /*2470*/  STS.128 [R2+UR8], R20 ;  /* 0x0000001402007988 */ /* 0x0003e20008000c08 */
[----:B------:R-:W-:Y:S02]  /*2480*/  F2FP.SATFINITE.E4M3.F32.PACK_AB_MERGE_C R38, R45, R44, R46 ;  /* 0x0000002c2d26723e */ /* 0x000fe4000480702e */
[----:B------:R-:W-:Y:S02]  /*2490*/  F2FP.SATFINITE.E4M3.F32.PACK_AB_MERGE_C R39, R49, R48, R50 ;  /* 0x000000303127723e */ /* 0x000fe40004807032 */
[----:B------:R-:W-:-:S02]  /*24a0*/  F2FP.SATFINITE.E4M3.F32.PACK_AB_MERGE_C R52, R53, R52, R54 ;  /* 0x000000343534723e */ /* 0x000fc40004807036 */
[----:B------:R-:W-:Y:S01]  /*24b0*/  F2FP.SATFINITE.E4M3.F32.PACK_AB_MERGE_C R53, R57, R56, R58 ;  /* 0x000000383935723e */ /* 0x000fe2000480703a */
[----:B------:R1:W-:Y:S01]  /*24c0*/  STS.128 [R3+UR8], R36 ;  /* 0x0000002403007988 */ /* 0x0003e20008000c08 */
[----:B------:R-:W-:Y:S02]  /*24d0*/  F2FP.SATFINITE.E4M3.F32.PACK_AB_MERGE_C R54, R61, R60, R62 ;  /* 0x0000003c3d36723e */ /* 0x000fe4000480703e */
[----:B------:R-:W-:Y:S02]  /*24e0*/  F2FP.SATFINITE.E4M3.F32.PACK_AB_MERGE_C R55, R65, R64, R66 ;  /* 0x000000404137723e */ /* 0x000fe40004807042 */
[----:B------:R-:W-:-:S05]  /*24f0*/  LOP3.LUT R8, R0, 0x30, RZ, 0x3c, !PT ;  /* 0x0000003000087812 */ /* 0x000fca00078e3cff */
[----:B------:R1:W-:Y:S01]  /*2500*/  STS.128 [R8+UR8], R52 ;  /* 0x0000003408007988 */ /* 0x0003e20008000c08 */
[----:B------:R2:W-:Y:S06]  /*2510*/  MEMBAR.ALL.CTA ;  /* 0x0000000000007992 */ /* 0x0005ec0000008000 */
[----:B--2---:R-:W2:Y:S02]  /*2520*/  FENCE.VIEW.ASYNC.S ;  /* 0x00000000000073c6 */ /* 0x004ea40000000000 */
[----:B--2---:R-:W-:Y:S06]  /*2530*/  BAR.SYNC.DEFER_BLOCKING 0x0 ;  /* 0x0000000000007b1d */ /* 0x004fec0000010000 */
[----:B------:R1:W-:Y:S01]  /*2540*/  @UP1 UTMASTG.2D [UR8], [UR20] ;  /* 0x00000008140013b5 */ /* 0x0003e20008008000 */
[----:B------:R0:W-:Y:S01]  /*2550*/  UTMACMDFLUSH ;  /* 0x00000000000079b7 */ /* 0x0001e20000000000 */
[----:B------:R-:W-:-:S04]  /*2560*/  DEPBAR.LE SB0, 0x0 ;  /* 0x000080000000791a */ /* 0x000fc80000000000 */
[----:B------:R-:W-:Y:S08]  /*2570*/  BAR.SYNC.DEFER_BLOCKING 0x0 ;  /* 0x0000000000007b1d */ /* 0x000ff00000010000 */
[----:B------:R-:W-:Y:S06]  /*2580*/  BAR.SYNC.DEFER_BLOCKING 0x0 ;  /* 0x0000000000007b1d */ /* 0x000fec0000010000 */
[----:B-1----:R-:W-:Y:S05]  /*2590*/  @P2 BRA `(.L_x_72) ;  /* 0x0000000000a02947 */ /* 0x002fea0003800000 */
[----:B------:R-:W1:Y:S01]  /*25a0*/  S2UR UR5, SR_CgaCtaId ;  /* 0x00000000000579c3 */ /* 0x000e620000008800 */
[----:B------:R-:W-:Y:S01]  /*25b0*/  NOP ;  /* 0x0000000000007918 */ /* 0x000fe20000000000 */
[----:B------:R-:W-:Y:S01]  /*25c0*/  UMOV UR4, 0x50 ;  /* 0x0000005000047882 */ /* 0x000fe20000000000 */
[----:B------:R-:W-:Y:S02]  /*25d0*/  IMAD.U32 R0, RZ, RZ, UR23 ;  /* 0x00000017ff007e24 */ /* 0x000fe4000f8e00ff */
[----:B------:R-:W-:Y:S02]  /*25e0*/  IMAD.MOV.U32 R3, RZ, RZ, 0x3 ;  /* 0x00000003ff037424 */ /* 0x000fe400078e00ff */
[----:B------:R-:W-:Y:S01]  /*25f0*/  IMAD.MOV.U32 R7, RZ, RZ, 0x1 ;  /* 0x00000001ff077424 */ /* 0x000fe200078e00ff */
[----:B------:R-:W-:-:S04]  /*2600*/  LOP3.LUT R0, R0, 0xffff, RZ, 0xc0, !PT ;  /* 0x0000ffff00007812 */ /* 0x000fc800078ec0ff */
[----:B------:R-:W-:-:S05]  /*2610*/  SHF.R.U32.HI R0, RZ, 0x5, R0 ;  /* 0x00000005ff007819 */ /* 0x000fca0000011600 */
[----:B------:R-:W-:Y:S01]  /*2620*/  VIADD R2, R0, 0x10 ;  /* 0x0000001000027836 */ /* 0x000fe20000000000 */
[----:B------:R-:W-:Y:S01]  /*2630*/  SHF.L.U32 R0, R3, R0, RZ ;  /* 0x0000000003007219 */ /* 0x000fe200000006ff */
[----:B-1----:R-:W-:-:S03]  /*2640*/  ULEA UR6, UR5, UR4, 0x18 ;  /* 0x0000000405067291 */ /* 0x002fc6000f8ec0ff */
[----:B------:R-:W-:-:S04]  /*2650*/  SHF.L.U32 R3, R7, R2, RZ ;  /* 0x0000000207037219 */ /* 0x000fc800000006ff */
[----:B------:R-:W-:Y:S02]  /*2660*/  LOP3.LUT R0, R3, R0, RZ, 0xfc, !PT ;  /* 0x0000000003007212 */ /* 0x000fe400078efcff */
[----:B------:R-:W1:Y:S02]  /*2670*/  LDS R5, [UR6] ;  /* 0x00000006ff057984 */ /* 0x000e640008000800 */
[C---:B------:R-:W-:Y:S02]  /*2680*/  LOP3.LUT R2, R0.reuse, 0xffff, RZ, 0xc0, !PT ;  /* 0x0000ffff00027812 */ /* 0x040fe400078ec0ff */
[----:B-1----:R-:W-:-:S04]  /*2690*/  LOP3.LUT R3, R0, 0xffff, R5, 0x80, !PT ;  /* 0x0000ffff00037812 */ /* 0x002fc800078e8005 */
[----:B------:R-:W-:-:S13]  /*26a0*/  ISETP.NE.AND P0, PT, R3, R2, PT ;  /* 0x000000020300720c */ /* 0x000fda0003f05270 */
[----:B------:R-:W-:Y:S05]  /*26b0*/  @P0 BRA `(.L_x_73) ;  /* 0x0000000000500947 */ /* 0x000fea0003800000 */
[----:B------:R-:W-:Y:S02]  /*26c0*/  SHF.R.U32.HI R5, RZ, 0x10, R5 ;  /* 0x00000010ff057819 */ /* 0x000fe40000011605 */
[----:B------:R-:W-:-:S04]  /*26d0*/  SHF.R.U32.HI R2, RZ, 0x10, R0 ;  /* 0x00000010ff027819 */ /* 0x000fc80000011600 */
[----:B------:R-:W-:-:S04]  /*26e0*/  LOP3.LUT R5, R5, R2, RZ, 0xc0, !PT ;  /* 0x0000000205057212 */ /* 0x000fc800078ec0ff */
[----:B------:R-:W-:-:S13]  /*26f0*/  ISETP.NE.AND P0, PT, R5, R2, PT ;  /* 0x000000020500720c */ /* 0x000fda0003f05270 */
[----:B------:R-:W-:Y:S05]  /*2700*/  @P0 BRA `(.L_x_74) ;  /* 0x0000000000300947 */ /* 0x000fea0003800000 */
[----:B------:R-:W-:Y:S01]  /*2710*/  R2UR UR4, R0 ;  /* 0x00000000000472ca */ /* 0x000fe200000e0000 */
[----:B------:R-:W-:Y:S01]  /*2720*/  VOTEU.ANY UR5, UPT, PT ;  /* 0x0000000000057886 */ /* 0x000fe200038e0100 */
[----:B------:R-:W1:Y:S01]  /*2730*/  S2R R0, SR_LANEID ;  /* 0x0000000000007919 */ /* 0x000e620000000000 */
[----:B------:R-:W-:-:S10]  /*2740*/  UFLO.U32 UR5, UR5 ;  /* 0x00000005000572bd */ /* 0x000fd400080e0000 */
[----:B------:R-:W-:-:S06]  /*2750*/  ULOP3.LUT UR4, URZ, UR4, URZ, 0x33, !UPT ;  /* 0x00000004ff047292 */ /* 0x000fcc000f8e33ff */
[----:B------:R-:W-:-:S04]  /*2760*/  IMAD.U32 R2, RZ, RZ, UR4 ;  /* 0x00000004ff027e24 */ /* 0x000fc8000f8e00ff */
[----:B------:R-:W2:Y:S02]  /*2770*/  REDUX UR7, R2 ;  /* 0x00000000020773c4 */ /* 0x000ea40000000000 */
[----:B------:R3:W-:Y:S01]  /*2780*/  UTCATOMSWS.AND URZ, UR4 ;  /* 0x0000000400ff79e3 */ /* 0x0007e20008000000 */
[----:B-1----:R-:W-:Y:S01]  /*2790*/  ISETP.EQ.U32.AND P0, PT, R0, UR5, PT ;  /* 0x0000000500007c0c */ /* 0x002fe2000bf02070 */
[----:B--2---:R-:W-:-:S12]  /*27a0*/  IMAD.U32 R0, RZ, RZ, UR7 ;  /* 0x00000007ff007e24 */ /* 0x004fd8000f8e00ff */
[----:B------:R3:W-:Y:S01]  /*27b0*/  @P0 ATOMS.AND RZ, [UR6], R0 ;  /* 0x00000000ffff098c */ /* 0x0007e2000a800006 */
[----:B------:R-:W-:Y:S05]  /*27c0*/  BRA `(.L_x_72) ;  /* 0x0000000000147947 */ /* 0x000fea0003800000 */
.L_x_74:
[----:B------:R-:W-:-:S07]  /*27d0*/  MOV R2, 0x27f0 ;  /* 0x000027f000027802 */ /* 0x000fce0000000f00 */
[----:B------:R-:W-:Y:S05]  /*27e0*/  CALL.REL.NOINC `($__internal_0_$__cuda_sm10x_tcgen05_guardrail_trap_col_being_dealloced_not_returned_by_alloc) ;  /* 0x0000000000447944 */ /* 0x000fea0003c00000 */
[----:B------:R-:W-:Y:S05]  /*27f0*/  BRA `(.L_x_72) ;  /* 0x0000000000087947 */ /* 0x000fea0003800000 */
.L_x_73:
[----:B------:R-:W-:-:S07]  /*2800*/  MOV R2, 0x2820 ;  /* 0x0000282000027802 */ /* 0x000fce0000000f00 */
[----:B------:R-:W-:Y:S05]  /*2810*/  CALL.REL.NOINC `($__internal_2_$__cuda_sm10x_tcgen05_guardrail_trap_unallocated_columns_being_dealloced) ;  /* 0x0000000000507944 */ /* 0x000fea0003c00000 */
.L_x_72:
[----:B------:R-:W-:Y:S01]  /*2820*/  NOP ;  /* 0x0000000000007918 */ /* 0x000fe20000000000 */
[----:B---3--:R-:W-:Y:S05]  /*2830*/  EXIT ;  /* 0x000000000000794d */ /* 0x008fea0003800000 */
.L_x_59:
[----:B------:R-:W1:Y:S02]  /*2840*/  SYNCS.PHASECHK.TRANS64.TRYWAIT P0, [UR8+0x4800], RZ ;  /* 0x004800ffff0075a7 */ /* 0x000e640008001108 */
[----:B-1----:R-:W-:Y:S05]  /*2850*/  @!P0 BRA `(.L_x_59) ;  /* 0xfffffffc00f88947 */ /* 0x002fea000383ffff */
[----:B------:R-:W-:Y:S05]  /*2860*/  BRA `(.L_x_75) ;  /* 0xfffffff000a87947 */ /* 0x000fea000383ffff */
.L_x_61:
[----:B------:R-:W1:Y:S02]  /*2870*/  SYNCS.PHASECHK.TRANS64.TRYWAIT P1, [UR8+0x4820], RZ ;  /* 0x004820ffff0075a7 */ /* 0x000e640008021108 */
[----:B-1----:R-:W-:Y:S05]  /*2880*/  @!P1 BRA `(.L_x_61) ;  /* 0xfffffffc00f89947 */ /* 0x002fea000383ffff */
[----:B------:R-:W-:Y:S05]  /*2890*/  BRA `(.L_x_76) ;  /* 0xfffffff000f87947 */ /* 0x000fea000383ffff */
.L_x_62:
[----:B------:R-:W2:Y:S02]  /*28a0*/  SYNCS.PHASECHK.TRANS64.TRYWAIT P0, [UR9+0x4800], R2 ;  /* 0x00480002ff0075a7 */ /* 0x000ea40008001109 */
[----:B--2---:R-:W-:Y:S05]  /*28b0*/  @!P0 BRA `(.L_x_62) ;  /* 0xfffffffc00f88947 */ /* 0x004fea000383ffff */
[----:B------:R-:W-:Y:S05]  /*28c0*/  BRA `(.L_x_77) ;  /* 0xfffffff400787947 */ /* 0x000fea000383ffff */
.L_x_64:
[----:B------:R-:W2:Y:S02]  /*28d0*/  SYNCS.PHASECHK.TRANS64.TRYWAIT P0, [UR9+0x4820], R2 ;  /* 0x00482002ff0075a7 */ /* 0x000ea40008001109 */
[----:B--2---:R-:W-:Y:S05]  /*28e0*/  @!P0 BRA `(.L_x_64) ;  /* 0xfffffffc00f88947 */ /* 0x004fea000383ffff */
[----:B------:R-:W-:Y:S05]  /*28f0*/  BRA `(.L_x_78) ;  /* 0xfffffff400c47947 */ /* 0x000fea000383ffff */
        .weak           $__internal_0_$__cuda_sm10x_tcgen05_guardrail_trap_col_being_dealloced_not_returned_by_alloc
        .type           $__internal_0_$__cuda_sm10x_tcgen05_guardrail_trap_col_being_dealloced_not_returned_by_alloc,@function
        .size           $__internal_0_$__cuda_sm10x_tcgen05_guardrail_trap_col_being_dealloced_not_returned_by_alloc,($__internal_1_$__cuda_sm10x_tcgen05_guardrail_trap_phase_invalid_during_alloc - $__internal_0_$__cuda_sm10x_tcgen05_guardrail_trap_col_being_dealloced_not_returned_by_alloc)
$__internal_0_$__cuda_sm10x_tcgen05_guardrail_trap_col_being_dealloced_not_returned_by_alloc:
[----:B------:R-:W-:Y:S05]  /*2900*/  BPT.TRAP 0x1 ;  /* 0x000000040000795c */ /* 0x000fea0000300000 */
[----:B------:R-:W-:-:S04]  /*2910*/  IMAD.MOV.U32 R3, RZ, RZ, 0x0 ;  /* 0x00000000ff037424 */ /* 0x000fc800078e00ff */
[----:B------:R-:W-:Y:S05]  /*2920*/  RET.REL.NODEC R2 `(gluon_tcgen05) ;  /* 0xffffffd402b47950 */ /* 0x000fea0003c3ffff */
        .weak           $__internal_1_$__cuda_sm10x_tcgen05_guardrail_trap_phase_invalid_during_alloc
        .type           $__internal_1_$__cuda_sm10x_tcgen05_guardrail_trap_phase_invalid_during_alloc,@function
        .size           $__internal_1_$__cuda_sm10x_tcgen05_guardrail_trap_phase_invalid_during_alloc,($__internal_2_$__cuda_sm10x_tcgen05_guardrail_trap_unallocated_columns_being_dealloced - $__internal_1_$__cuda_sm10x_tcgen05_guardrail_trap_phase_invalid_during_alloc)
$__internal_1_$__cuda_sm10x_tcgen05_guardrail_trap_phase_invalid_during_alloc:
[----:B------:R-:W-:Y:S05]  /*2930*/  BPT.TRAP 0x1 ;  /* 0x000000040000795c */ /* 0x000fea0000300000 */
[----:B------:R-:W-:-:S04]  /*2940*/  IMAD.MOV.U32 R3, RZ, RZ, 0x0 ;  /* 0x00000000ff037424 */ /* 0x000fc800078e00ff */
[----:B------:R-:W-:Y:S05]  /*2950*/  RET.REL.NODEC R2 `(gluon_tcgen05) ;  /* 0xffffffd402a87950 */ /* 0x000fea0003c3ffff */
        .weak           $__internal_2_$__cuda_sm10x_tcgen05_guardrail_trap_unallocated_columns_being_dealloced
        .type           $__internal_2_$__cuda_sm10x_tcgen05_guardrail_trap_unallocated_columns_being_dealloced,@function
        .size           $__internal_2_$__cuda_sm10x_tcgen05_guardrail_trap_unallocated_columns_being_dealloced,(.L_x_82 - $__internal_2_$__cuda_sm10x_tcgen05_guardrail_trap_unallocated_columns_being_dealloced)
$__internal_2_$__cuda_sm10x_tcgen05_guardrail_trap_unallocated_columns_being_dealloced:
[----:B------:R-:W-:Y:S05]  /*2960*/  BPT.TRAP 0x1 ;  /* 0x000000040000795c */ /* 0x000fea0000300000 */
[----:B------:R-:W-:-:S04]  /*2970*/  IMAD.MOV.U32 R3, RZ, RZ, 0x0 ;  /* 0x00000000ff037424 */ /* 0x000fc800078e00ff */
[----:B------:R-:W-:Y:S05]  /*2980*/  RET.REL.NODEC R2 `(gluon_tcgen05) ;  /* 0xffffffd4029c7950 */ /* 0x000fea0003c3ffff */
.L_x_79:
[----:B------:R-:W-:-:S00]  /*2990*/  BRA `(.L_x_79) ;  /* 0xfffffffc00fc7947 */ /* 0x000fc0000383ffff */
[----:B------:R-:W-:-:S00]  /*29a0*/  NOP ;  /* 0x0000000000007918 */ /* 0x000fc00000000000 */
        /* <DEDUP_REMOVED lines=13> */
.L_x_82:


//--------------------- .nv.shared.gluon_tcgen05  --------------------------
	.section	.nv.shared.gluon_tcgen05,"aw",@nobits
	.sectionflags	@""
	.align	16
	.zero		1024


//--------------------- .nv.shared.reserved.0     --------------------------
	.section	.nv.shared.reserved.0,"aw",@nobits
	.align	8
	.weak		__nv_reservedSMEM_offset_0_alias
	.size		__nv_reservedSMEM_offset_0_alias, 0, 64
	.other		__nv_reservedSMEM_offset_0_alias,@"STO_CUDA_RESERVED_SHARED STV_DEFAULT"
__nv_reservedSMEM_offset_0_alias:
	.zero		0
.nv.shared.reserved.0:
	.zero		64
	.weak		__nv_reservedSMEM_allocation_phase
	.type		__nv_reservedSMEM_allocation_phase,@object
	.size		__nv_reservedSMEM_allocation_phase,(.L_0 - __nv_reservedSMEM_allocation_phase)
__nv_reservedSMEM_allocation_phase:
	.zero		1
.L_0:
	.zero		7
	.weak		__nv_reservedSMEM_devtool_atexit_pc
	.type		__nv_reservedSMEM_devtool_atexit_pc,@object
	.size		__nv_reservedSMEM_devtool_atexit_pc,(__nv_reservedSMEM_allocation_mask - __nv_reservedSMEM_devtool_atexit_pc)
__nv_reservedSMEM_devtool_atexit_pc:
	.zero		8
	.weak		__nv_reservedSMEM_allocation_mask
	.type		__nv_reservedSMEM_allocation_mask,@object
	.size		__nv_reservedSMEM_allocation_mask,(.L_2 - __nv_reservedSMEM_allocation_mask)
__nv_reservedSMEM_allocation_mask:
	.zero		4
.L_2:


//--------------------- .nv.constant0.gluon_tcgen05 --------------------------
	.section	.nv.constant0.gluon_tcgen05,"a",@progbits
	.sectionflags	@""
	.align	4
.nv.constant0.gluon_tcgen05:
	.zero		976


//--------------------- SYMBOLS --------------------------

	.type		.nv.reservedSmem.offset0,@object
	.size		.nv.reservedSmem.offset0,0x4
	.type		.nv.reservedSmem.cap,@object
	.size		.nv.reservedSmem.cap,0x4
